	.headerflags	@"EF_CUDA_TEXMODE_UNIFIED EF_CUDA_64BIT_ADDRESS EF_CUDA_ACCELERATORS EF_CUDA_SM90 EF_CUDA_VIRTUAL_SM(EF_CUDA_SM90)"
	.elftype	@"ET_EXEC"


//--------------------- .nv.info                  --------------------------
	.section	.nv.info,"",@"SHT_CUDA_INFO"
	.align	4


	//----- nvinfo : EIATTR_REGCOUNT
	.align		4
        /*0000*/ 	.byte	0x04, 0x2f
        /*0002*/ 	.short	(.L_1 - .L_0)
	.align		4
.L_0:
        /*0004*/ 	.word	index@(triton_mm)
        /*0008*/ 	.word	0x00000060


	//----- nvinfo : EIATTR_MIN_STACK_SIZE
	.align		4
.L_1:
        /*000c*/ 	.byte	0x04, 0x12
        /*000e*/ 	.short	(.L_3 - .L_2)
	.align		4
.L_2:
        /*0010*/ 	.word	index@(triton_mm)
        /*0014*/ 	.word	0x00000000


	//----- nvinfo : EIATTR_FRAME_SIZE
	.align		4
.L_3:
        /*0018*/ 	.byte	0x04, 0x11
        /*001a*/ 	.short	(.L_5 - .L_4)
	.align		4
.L_4:
        /*001c*/ 	.word	index@(triton_mm)
        /*0020*/ 	.word	0x00000000


	//----- nvinfo : EIATTR_MIN_STACK_SIZE
	.align		4
.L_5:
        /*0024*/ 	.byte	0x04, 0x12
        /*0026*/ 	.short	(.L_7 - .L_6)
	.align		4
.L_6:
        /*0028*/ 	.word	index@(triton_mm)
        /*002c*/ 	.word	0x00000000
.L_7:


//--------------------- .nv.info.triton_mm        --------------------------
	.section	.nv.info.triton_mm,"",@"SHT_CUDA_INFO"
	.sectionflags	@""
	.align	4


	//----- nvinfo : EIATTR_CUDA_API_VERSION
	.align		4
        /*0000*/ 	.byte	0x04, 0x37
        /*0002*/ 	.short	(.L_9 - .L_8)
.L_8:
        /*0004*/ 	.word	0x0000007c


	//----- nvinfo : EIATTR_KPARAM_INFO
	.align		4
.L_9:
        /*0008*/ 	.byte	0x04, 0x17
        /*000a*/ 	.short	(.L_11 - .L_10)
.L_10:
        /*000c*/ 	.word	0x00000000
        /*0010*/ 	.short	0x0004
        /*0012*/ 	.short	0x0020
        /*0014*/ 	.byte	0x00, 0xf0, 0x11, 0x00


	//----- nvinfo : EIATTR_KPARAM_INFO
	.align		4
.L_11:
        /*0018*/ 	.byte	0x04, 0x17
        /*001a*/ 	.short	(.L_13 - .L_12)
.L_12:
        /*001c*/ 	.word	0x00000000
        /*0020*/ 	.short	0x0003
        /*0022*/ 	.short	0x0018
        /*0024*/ 	.byte	0x00, 0xf0, 0x21, 0x00


	//----- nvinfo : EIATTR_KPARAM_INFO
	.align		4
.L_13:
        /*0028*/ 	.byte	0x04, 0x17
        /*002a*/ 	.short	(.L_15 - .L_14)
.L_14:
        /*002c*/ 	.word	0x00000000
        /*0030*/ 	.short	0x0002
        /*0032*/ 	.short	0x0010
        /*0034*/ 	.byte	0x00, 0xf0, 0x21, 0x00


	//----- nvinfo : EIATTR_KPARAM_INFO
	.align		4
.L_15:
        /*0038*/ 	.byte	0x04, 0x17
        /*003a*/ 	.short	(.L_17 - .L_16)
.L_16:
        /*003c*/ 	.word	0x00000000
        /*0040*/ 	.short	0x0001
        /*0042*/ 	.short	0x0008
        /*0044*/ 	.byte	0x00, 0xf0, 0x21, 0x00


	//----- nvinfo : EIATTR_KPARAM_INFO
	.align		4
.L_17:
        /*0048*/ 	.byte	0x04, 0x17
        /*004a*/ 	.short	(.L_19 - .L_18)
.L_18:
        /*004c*/ 	.word	0x00000000
        /*0050*/ 	.short	0x0000
        /*0052*/ 	.short	0x0000
        /*0054*/ 	.byte	0x00, 0xf0, 0x21, 0x00


	//----- nvinfo : EIATTR_SPARSE_MMA_MASK
	.align		4
.L_19:
        /*0058*/ 	.byte	0x03, 0x50
        /*005a*/ 	.short	0x0000


	//----- nvinfo : EIATTR_MAXREG_COUNT
	.align		4
        /*005c*/ 	.byte	0x03, 0x1b
        /*005e*/ 	.short	0x00ff


	//----- nvinfo : EIATTR_COOP_GROUP_MASK_REGIDS
	.align		4
        /*0060*/ 	.byte	0x04, 0x29
        /*0062*/ 	.short	(.L_21 - .L_20)


	//   ....[0]....
.L_20:
        /*0064*/ 	.word	0xffffffff


	//----- nvinfo : EIATTR_COOP_GROUP_INSTR_OFFSETS
	.align		4
.L_21:
        /*0068*/ 	.byte	0x04, 0x28
        /*006a*/ 	.short	(.L_23 - .L_22)


	//   ....[0]....
.L_22:
        /*006c*/ 	.word	0x00001a40


	//----- nvinfo : EIATTR_EXIT_INSTR_OFFSETS
	.align		4
.L_23:
        /*0070*/ 	.byte	0x04, 0x1c
        /*0072*/ 	.short	(.L_25 - .L_24)


	//   ....[0]....
.L_24:
        /*0074*/ 	.word	0x00000030


	//   ....[1]....
        /*0078*/ 	.word	0x00002d90


	//   ....[2]....
        /*007c*/ 	.word	0x00002db0


	//----- nvinfo : EIATTR_MAX_THREADS
	.align		4
.L_25:
        /*0080*/ 	.byte	0x04, 0x05
        /*0082*/ 	.short	(.L_27 - .L_26)
.L_26:
        /*0084*/ 	.word	0x00000080
        /*0088*/ 	.word	0x00000001
        /*008c*/ 	.word	0x00000001


	//----- nvinfo : EIATTR_CBANK_PARAM_SIZE
	.align		4
.L_27:
        /*0090*/ 	.byte	0x03, 0x19
        /*0092*/ 	.short	0x0024


	//----- nvinfo : EIATTR_PARAM_CBANK
	.align		4
        /*0094*/ 	.byte	0x04, 0x0a
        /*0096*/ 	.short	(.L_29 - .L_28)
	.align		4
.L_28:
        /*0098*/ 	.word	index@(.nv.constant0.triton_mm)
        /*009c*/ 	.short	0x0210
        /*009e*/ 	.short	0x0024


	//----- nvinfo : EIATTR_SW_WAR
	.align		4
.L_29:
        /*00a0*/ 	.byte	0x04, 0x36
        /*00a2*/ 	.short	(.L_31 - .L_30)
.L_30:
        /*00a4*/ 	.word	0x00000008
.L_31:


//--------------------- .nv.callgraph             --------------------------
	.section	.nv.callgraph,"",@"SHT_CUDA_CALLGRAPH"
	.align	4
	.sectionentsize	8
	.align		4
        /*0000*/ 	.word	0x00000000
	.align		4
        /*0004*/ 	.word	0xffffffff
	.align		4
        /*0008*/ 	.word	0x00000000
	.align		4
        /*000c*/ 	.word	0xfffffffe
	.align		4
        /*0010*/ 	.word	0x00000000
	.align		4
        /*0014*/ 	.word	0xfffffffd
	.align		4
        /*0018*/ 	.word	0x00000000
	.align		4
        /*001c*/ 	.word	0xfffffffc


//--------------------- .text.triton_mm           --------------------------
	.section	.text.triton_mm,"ax",@progbits
	.sectionflags	@"SHF_BARRIERS=1"
	.align	128
        .global         triton_mm
        .type           triton_mm,@function
        .size           triton_mm,(.L_x_2 - triton_mm)
        .other          triton_mm,@"STO_CUDA_ENTRY STV_DEFAULT"
triton_mm:
.text.triton_mm:
[----:B------:R-:W1:Y:S02]  /*0000*/  LDC R1, c[0x0][0x28] ;  /* 0x00000a00ff017b82 */ /* 0x000e640000000800 */
[----:B------:R-:W2:Y:S02]  /*0010*/  LDC R0, c[0x0][0x230] ;  /* 0x00008c00ff007b82 */ /* 0x000ea40000000800 */
[----:B--2---:R-:W-:-:S13]  /*0020*/  LOP3.LUT P0, RZ, R0, 0x3ffffff, RZ, 0xc0, !PT ;  /* 0x03ffffff00ff7812 */ /* 0x004fda000780c0ff */
[----:B------:R-:W-:Y:S05]  /*0030*/  @!P0 EXIT ;  /* 0x000000000000894d */ /* 0x000fea0003800000 */
[----:B------:R-:W2:Y:S01]  /*0040*/  S2R R21, SR_CTAID.X ;  /* 0x0000000000157919 */ /* 0x000ea20000002500 */
[----:B------:R-:W-:Y:S01]  /*0050*/  VIADD R2, R0, 0x3f ;  /* 0x0000003f00027836 */ /* 0x000fe20000000000 */
[----:B------:R-:W-:Y:S01]  /*0060*/  IABS R13, R0 ;  /* 0x00000000000d7213 */ /* 0x000fe20000000000 */
[----:B------:R-:W3:Y:S01]  /*0070*/  S2UR UR4, SR_CgaCtaId ;  /* 0x00000000000479c3 */ /* 0x000ee20000008800 */
[----:B------:R-:W-:Y:S01]  /*0080*/  UMOV UR10, 0x400 ;  /* 0x00000400000a7882 */ /* 0x000fe20000000000 */
[----:B------:R-:W-:Y:S01]  /*0090*/  ULDC.64 UR14, c[0x0][0x208] ;  /* 0x00008200000e7ab9 */ /* 0x000fe20000000a00 */
[----:B------:R-:W-:Y:S01]  /*00a0*/  SHF.R.S32.HI R3, RZ, 0x1f, R2 ;  /* 0x0000001fff037819 */ /* 0x000fe20000011402 */
[----:B------:R-:W-:Y:S01]  /*00b0*/  IMAD.MOV.U32 R62, RZ, RZ, -0x80 ;  /* 0xffffff80ff3e7424 */ /* 0x000fe200078e00ff */
[----:B------:R-:W-:Y:S01]  /*00c0*/  UMOV UR11, 0x3 ;  /* 0x00000003000b7882 */ /* 0x000fe20000000000 */
[----:B------:R-:W-:Y:S01]  /*00d0*/  UMOV UR12, 0xffffffff ;  /* 0xffffffff000c7882 */ /* 0x000fe20000000000 */
[----:B------:R-:W-:Y:S01]  /*00e0*/  LEA.HI R3, R3, R2, RZ, 0x6 ;  /* 0x0000000203037211 */ /* 0x000fe200078f30ff */
[----:B------:R-:W4:Y:S01]  /*00f0*/  LDC.64 R40, c[0x0][0x218] ;  /* 0x00008600ff287b82 */ /* 0x000f220000000a00 */
[----:B------:R-:W5:Y:S01]  /*0100*/  S2R R2, SR_TID.X ;  /* 0x0000000000027919 */ /* 0x000f620000002100 */
[----:B------:R-:W-:Y:S01]  /*0110*/  UMOV UR5, URZ ;  /* 0x0000003f00057c82 */ /* 0x000fe20008000000 */
[----:B---3--:R-:W-:-:S03]  /*0120*/  UPRMT UR10, UR4, 0x654, UR10 ;  /* 0x00000654040a7896 */ /* 0x008fc6000800000a */
[----:B------:R-:W-:Y:S01]  /*0130*/  UMOV UR4, URZ ;  /* 0x0000003f00047c82 */ /* 0x000fe20008000000 */
[----:B--2---:R-:W-:Y:S02]  /*0140*/  SHF.R.S32.HI R4, RZ, 0x1f, R21 ;  /* 0x0000001fff047819 */ /* 0x004fe40000011415 */
[----:B------:R-:W-:Y:S02]  /*0150*/  ISETP.GE.AND P1, PT, R21, RZ, PT ;  /* 0x000000ff1500720c */ /* 0x000fe40003f26270 */
[----:B------:R-:W-:-:S04]  /*0160*/  LEA.HI R4, R4, R21, RZ, 0x3 ;  /* 0x0000001504047211 */ /* 0x000fc800078f18ff */
[----:B------:R-:W-:-:S04]  /*0170*/  LOP3.LUT R6, R4, 0xfffffff8, RZ, 0xc0, !PT ;  /* 0xfffffff804067812 */ /* 0x000fc800078ec0ff */
[----:B------:R-:W-:Y:S01]  /*0180*/  LEA.HI.SX32 R3, R3, -R6, 0x1a ;  /* 0x8000000603037211 */ /* 0x000fe200078fd2ff */
[----:B-----5:R-:W-:Y:S01]  /*0190*/  IMAD.SHL.U32 R86, R2, 0x8, RZ ;  /* 0x0000000802567824 */ /* 0x020fe200078e00ff */
[----:B------:R-:W-:Y:S02]  /*01a0*/  SHF.R.U32.HI R15, RZ, 0x4, R2 ;  /* 0x00000004ff0f7819 */ /* 0x000fe40000011602 */
[----:B------:R-:W-:Y:S02]  /*01b0*/  VIMNMX R3, R3, 0x8, PT ;  /* 0x0000000803037848 */ /* 0x000fe40003fe0100 */
[----:B------:R-:W-:Y:S02]  /*01c0*/  SGXT.U32 R15, R15, 0x3 ;  /* 0x000000030f0f781a */ /* 0x000fe40000000000 */
[----:B------:R-:W-:Y:S02]  /*01d0*/  IABS R23, R3 ;  /* 0x0000000300177213 */ /* 0x000fe40000000000 */
[----:B------:R-:W-:-:S02]  /*01e0*/  LOP3.LUT R12, R15, 0x28, RZ, 0xfc, !PT ;  /* 0x000000280f0c7812 */ /* 0x000fc400078efcff */
[----:B------:R-:W2:Y:S01]  /*01f0*/  I2F.RP R7, R23 ;  /* 0x0000001700077306 */ /* 0x000ea20000209400 */
[C---:B------:R-:W-:Y:S02]  /*0200*/  LOP3.LUT R11, R15.reuse, 0x20, RZ, 0xfc, !PT ;  /* 0x000000200f0b7812 */ /* 0x040fe400078efcff */
[C---:B------:R-:W-:Y:S02]  /*0210*/  LOP3.LUT R14, R15.reuse, 0x30, RZ, 0xfc, !PT ;  /* 0x000000300f0e7812 */ /* 0x040fe400078efcff */
[----:B------:R-:W-:-:S03]  /*0220*/  LOP3.LUT R10, R15, 0x18, RZ, 0xfc, !PT ;  /* 0x000000180f0a7812 */ /* 0x000fc600078efcff */
[----:B--2---:R-:W2:Y:S02]  /*0230*/  MUFU.RCP R7, R7 ;  /* 0x0000000700077308 */ /* 0x004ea40000001000 */
[----:B--2---:R-:W-:Y:S01]  /*0240*/  VIADD R4, R7, 0xffffffe ;  /* 0x0ffffffe07047836 */ /* 0x004fe20000000000 */
[----:B------:R-:W-:-:S05]  /*0250*/  IABS R7, R21 ;  /* 0x0000001500077213 */ /* 0x000fca0000000000 */
[----:B------:R2:W3:Y:S02]  /*0260*/  F2I.FTZ.U32.TRUNC.NTZ R5, R4 ;  /* 0x0000000400057305 */ /* 0x0004e4000021f000 */
[----:B--2---:R-:W-:Y:S02]  /*0270*/  IMAD.MOV.U32 R4, RZ, RZ, RZ ;  /* 0x000000ffff047224 */ /* 0x004fe400078e00ff */
[----:B---3--:R-:W-:-:S04]  /*0280*/  IMAD.MOV R8, RZ, RZ, -R5 ;  /* 0x000000ffff087224 */ /* 0x008fc800078e0a05 */
[----:B------:R-:W-:Y:S01]  /*0290*/  IMAD R9, R8, R23, RZ ;  /* 0x0000001708097224 */ /* 0x000fe200078e02ff */
[----:B------:R-:W-:-:S03]  /*02a0*/  IABS R8, R3 ;  /* 0x0000000300087213 */ /* 0x000fc60000000000 */
[----:B------:R-:W-:-:S04]  /*02b0*/  IMAD.HI.U32 R5, R5, R9, R4 ;  /* 0x0000000905057227 */ /* 0x000fc800078e0004 */
[----:B------:R-:W-:Y:S02]  /*02c0*/  IMAD.MOV R25, RZ, RZ, -R8 ;  /* 0x000000ffff197224 */ /* 0x000fe400078e0a08 */
[----:B------:R-:W-:Y:S01]  /*02d0*/  IMAD.HI.U32 R4, R5, R7, RZ ;  /* 0x0000000705047227 */ /* 0x000fe200078e00ff */
[----:B------:R-:W2:Y:S03]  /*02e0*/  I2F.RP R8, R13 ;  /* 0x0000000d00087306 */ /* 0x000ea60000209400 */
[----:B------:R-:W-:Y:S01]  /*02f0*/  IMAD R4, R4, R25, R7 ;  /* 0x0000001904047224 */ /* 0x000fe200078e0207 */
[----:B------:R-:W-:Y:S01]  /*0300*/  SHF.R.U32.HI R7, RZ, 0x4, R2 ;  /* 0x00000004ff077819 */ /* 0x000fe20000011602 */
[----:B------:R-:W-:-:S03]  /*0310*/  IMAD.SHL.U32 R9, R2, 0x200, RZ ;  /* 0x0000020002097824 */ /* 0x000fc600078e00ff */
[----:B------:R-:W-:Y:S02]  /*0320*/  ISETP.GT.U32.AND P0, PT, R23, R4, PT ;  /* 0x000000041700720c */ /* 0x000fe40003f04070 */
[----:B------:R-:W-:Y:S02]  /*0330*/  LOP3.LUT R7, R7, R2, RZ, 0x3c, !PT ;  /* 0x0000000207077212 */ /* 0x000fe400078e3cff */
[----:B------:R-:W-:Y:S02]  /*0340*/  LOP3.LUT R19, R9, 0x1000, RZ, 0xc0, !PT ;  /* 0x0000100009137812 */ /* 0x000fe400078ec0ff */
[----:B------:R-:W-:Y:S01]  /*0350*/  LOP3.LUT R9, R15, 0x10, RZ, 0xfc, !PT ;  /* 0x000000100f097812 */ /* 0x000fe200078efcff */
[----:B--2---:R-:W2:Y:S01]  /*0360*/  MUFU.RCP R8, R8 ;  /* 0x0000000800087308 */ /* 0x004ea20000001000 */
[----:B------:R-:W-:Y:S01]  /*0370*/  IMAD.SHL.U32 R16, R7, 0x8, RZ ;  /* 0x0000000807107824 */ /* 0x000fe200078e00ff */
[----:B------:R-:W-:-:S04]  /*0380*/  LOP3.LUT R7, R15, 0x8, RZ, 0xfc, !PT ;  /* 0x000000080f077812 */ /* 0x000fc800078efcff */
[----:B------:R-:W-:Y:S01]  /*0390*/  @!P0 IMAD.IADD R4, R4, 0x1, -R23 ;  /* 0x0000000104048824 */ /* 0x000fe200078e0a17 */
[----:B------:R-:W-:Y:S02]  /*03a0*/  LOP3.LUT R18, R16, 0x38, RZ, 0xc0, !PT ;  /* 0x0000003810127812 */ /* 0x000fe400078ec0ff */
[----:B------:R-:W-:Y:S02]  /*03b0*/  LOP3.LUT R16, R15, 0x38, RZ, 0xfc, !PT ;  /* 0x000000380f107812 */ /* 0x000fe400078efcff */
[----:B------:R-:W-:Y:S01]  /*03c0*/  ISETP.GT.U32.AND P0, PT, R23, R4, PT ;  /* 0x000000041700720c */ /* 0x000fe20003f04070 */
[--C-:B------:R-:W-:Y:S02]  /*03d0*/  IMAD R26, R12, 0x40, R18.reuse ;  /* 0x000000400c1a7824 */ /* 0x100fe400078e0212 */
[----:B------:R-:W-:Y:S01]  /*03e0*/  IMAD R24, R11, 0x40, R18 ;  /* 0x000000400b187824 */ /* 0x000fe200078e0212 */
[----:B------:R-:W-:Y:S01]  /*03f0*/  LOP3.LUT R11, RZ, R3, RZ, 0x33, !PT ;  /* 0x00000003ff0b7212 */ /* 0x000fe200078e33ff */
[----:B--2---:R-:W-:-:S02]  /*0400*/  VIADD R17, R8, 0xffffffe ;  /* 0x0ffffffe08117836 */ /* 0x004fc40000000000 */
[----:B------:R-:W-:Y:S02]  /*0410*/  IMAD.IADD R8, R21, 0x1, -R6 ;  /* 0x0000000115087824 */ /* 0x000fe400078e0a06 */
[--C-:B------:R-:W-:Y:S02]  /*0420*/  IMAD R28, R14, 0x40, R18.reuse ;  /* 0x000000400e1c7824 */ /* 0x100fe400078e0212 */
[----:B------:R-:W2:Y:S01]  /*0430*/  F2I.FTZ.U32.TRUNC.NTZ R17, R17 ;  /* 0x0000001100117305 */ /* 0x000ea2000021f000 */
[----:B------:R-:W-:Y:S01]  /*0440*/  IABS R30, R8 ;  /* 0x00000008001e7213 */ /* 0x000fe20000000000 */
[----:B------:R-:W-:Y:S01]  /*0450*/  @!P0 IMAD.IADD R4, R4, 0x1, -R23 ;  /* 0x0000000104048824 */ /* 0x000fe200078e0a17 */
[----:B------:R-:W-:Y:S01]  /*0460*/  ISETP.NE.AND P0, PT, R3, RZ, PT ;  /* 0x000000ff0300720c */ /* 0x000fe20003f05270 */
[----:B------:R-:W-:Y:S01]  /*0470*/  IMAD R20, R7, 0x40, R18 ;  /* 0x0000004007147824 */ /* 0x000fe200078e0212 */
[----:B------:R-:W-:Y:S01]  /*0480*/  LOP3.LUT R7, R24, R19, RZ, 0xfc, !PT ;  /* 0x0000001318077212 */ /* 0x000fe200078efcff */
[----:B------:R-:W-:-:S03]  /*0490*/  IMAD.HI.U32 R12, R5, R30, RZ ;  /* 0x0000001e050c7227 */ /* 0x000fc600078e00ff */
[----:B------:R-:W-:Y:S01]  /*04a0*/  LEA R85, R7, UR10, 0x1 ;  /* 0x0000000a07557c11 */ /* 0x000fe2000f8e08ff */
[----:B------:R-:W-:Y:S02]  /*04b0*/  @!P1 IMAD.MOV R4, RZ, RZ, -R4 ;  /* 0x000000ffff049224 */ /* 0x000fe400078e0a04 */
[----:B------:R-:W-:Y:S02]  /*04c0*/  IMAD R14, R12, R25, R30 ;  /* 0x000000190c0e7224 */ /* 0x000fe400078e021e */
[--C-:B------:R-:W-:Y:S01]  /*04d0*/  IMAD R22, R9, 0x40, R18.reuse ;  /* 0x0000004009167824 */ /* 0x100fe200078e0212 */
[----:B------:R-:W-:Y:S01]  /*04e0*/  SEL R5, R11, R4, !P0 ;  /* 0x000000040b057207 */ /* 0x000fe20004000000 */
[--C-:B------:R-:W-:Y:S01]  /*04f0*/  IMAD R4, R15, 0x40, R18.reuse ;  /* 0x000000400f047824 */ /* 0x100fe200078e0212 */
[----:B------:R-:W-:Y:S01]  /*0500*/  ISETP.GT.U32.AND P2, PT, R23, R14, PT ;  /* 0x0000000e1700720c */ /* 0x000fe20003f44070 */
[--C-:B------:R-:W-:Y:S02]  /*0510*/  IMAD R10, R10, 0x40, R18.reuse ;  /* 0x000000400a0a7824 */ /* 0x100fe400078e0212 */
[----:B------:R-:W-:Y:S01]  /*0520*/  IMAD R16, R16, 0x40, R18 ;  /* 0x0000004010107824 */ /* 0x000fe200078e0212 */
[----:B------:R-:W-:Y:S01]  /*0530*/  LOP3.LUT R18, R8, R3, RZ, 0x3c, !PT ;  /* 0x0000000308127212 */ /* 0x000fe200078e3cff */
[----:B------:R-:W-:Y:S01]  /*0540*/  IMAD.IADD R9, R6, 0x1, R5 ;  /* 0x0000000106097824 */ /* 0x000fe200078e0205 */
[-C--:B------:R-:W-:Y:S01]  /*0550*/  LOP3.LUT R3, R4, R19.reuse, RZ, 0xfc, !PT ;  /* 0x0000001304037212 */ /* 0x080fe200078efcff */
[----:B--2---:R-:W-:Y:S01]  /*0560*/  IMAD.MOV R8, RZ, RZ, -R17 ;  /* 0x000000ffff087224 */ /* 0x004fe200078e0a11 */
[-C--:B------:R-:W-:Y:S01]  /*0570*/  LOP3.LUT R4, R20, R19.reuse, RZ, 0xfc, !PT ;  /* 0x0000001314047212 */ /* 0x080fe200078efcff */
[----:B------:R-:W-:Y:S01]  /*0580*/  IMAD.SHL.U32 R20, R9, 0x40, RZ ;  /* 0x0000004009147824 */ /* 0x000fe200078e00ff */
[-C--:B------:R-:W-:Y:S01]  /*0590*/  LOP3.LUT R5, R22, R19.reuse, RZ, 0xfc, !PT ;  /* 0x0000001316057212 */ /* 0x080fe200078efcff */
[----:B------:R-:W-:Y:S01]  /*05a0*/  IMAD.MOV.U32 R22, RZ, RZ, R8 ;  /* 0x000000ffff167224 */ /* 0x000fe200078e0008 */
[-C--:B------:R-:W-:Y:S01]  /*05b0*/  LOP3.LUT R6, R10, R19.reuse, RZ, 0xfc, !PT ;  /* 0x000000130a067212 */ /* 0x080fe200078efcff */
[----:B------:R-:W-:Y:S01]  /*05c0*/  @!P2 IMAD.IADD R14, R14, 0x1, -R23 ;  /* 0x000000010e0ea824 */ /* 0x000fe200078e0a17 */
[-C--:B------:R-:W-:Y:S01]  /*05d0*/  LOP3.LUT R8, R26, R19.reuse, RZ, 0xfc, !PT ;  /* 0x000000131a087212 */ /* 0x080fe200078efcff */
[----:B------:R-:W-:Y:S01]  /*05e0*/  @!P2 VIADD R12, R12, 0x1 ;  /* 0x000000010c0ca836 */ /* 0x000fe20000000000 */
[----:B------:R-:W-:-:S02]  /*05f0*/  LOP3.LUT R9, R28, R19, RZ, 0xfc, !PT ;  /* 0x000000131c097212 */ /* 0x000fc400078efcff */
[----:B------:R-:W-:Y:S01]  /*0600*/  LOP3.LUT R10, R16, R19, RZ, 0xfc, !PT ;  /* 0x00000013100a7212 */ /* 0x000fe200078efcff */
[----:B------:R-:W-:Y:S01]  /*0610*/  IMAD R19, R22, R13, RZ ;  /* 0x0000000d16137224 */ /* 0x000fe200078e02ff */
[----:B------:R-:W-:Y:S01]  /*0620*/  LOP3.LUT R25, R20, R15, RZ, 0xfc, !PT ;  /* 0x0000000f14197212 */ /* 0x000fe200078efcff */
[----:B------:R-:W-:Y:S01]  /*0630*/  IMAD.MOV.U32 R16, RZ, RZ, RZ ;  /* 0x000000ffff107224 */ /* 0x000fe200078e00ff */
[----:B------:R-:W-:Y:S02]  /*0640*/  LOP3.LUT R27, R20, 0x8, R15, 0xfe, !PT ;  /* 0x00000008141b7812 */ /* 0x000fe400078efe0f */
[----:B------:R-:W-:Y:S01]  /*0650*/  IABS R22, R25 ;  /* 0x0000001900167213 */ /* 0x000fe20000000000 */
[----:B------:R-:W-:Y:S01]  /*0660*/  IMAD.HI.U32 R17, R17, R19, R16 ;  /* 0x0000001311117227 */ /* 0x000fe200078e0010 */
[----:B------:R-:W-:Y:S02]  /*0670*/  IABS R24, R27 ;  /* 0x0000001b00187213 */ /* 0x000fe40000000000 */
[----:B------:R-:W-:-:S02]  /*0680*/  ISETP.GE.U32.AND P1, PT, R14, R23, PT ;  /* 0x000000170e00720c */ /* 0x000fc40003f26070 */
[----:B------:R-:W-:Y:S01]  /*0690*/  ISETP.GE.AND P3, PT, R18, RZ, PT ;  /* 0x000000ff1200720c */ /* 0x000fe20003f66270 */
[C---:B------:R-:W-:Y:S01]  /*06a0*/  IMAD.HI.U32 R16, R17.reuse, R22, RZ ;  /* 0x0000001611107227 */ /* 0x040fe200078e00ff */
[----:B------:R-:W-:Y:S02]  /*06b0*/  LOP3.LUT R30, R20, 0x18, R15, 0xfe, !PT ;  /* 0x00000018141e7812 */ /* 0x000fe400078efe0f */
[----:B------:R-:W-:Y:S01]  /*06c0*/  LOP3.LUT R23, R20, 0x20, R15, 0xfe, !PT ;  /* 0x0000002014177812 */ /* 0x000fe200078efe0f */
[----:B------:R-:W-:Y:S01]  /*06d0*/  IMAD.HI.U32 R18, R17, R24, RZ ;  /* 0x0000001811127227 */ /* 0x000fe200078e00ff */
[----:B------:R-:W-:Y:S02]  /*06e0*/  IABS R28, R30 ;  /* 0x0000001e001c7213 */ /* 0x000fe40000000000 */
[----:B------:R-:W-:Y:S01]  /*06f0*/  LOP3.LUT R29, R20, 0x10, R15, 0xfe, !PT ;  /* 0x00000010141d7812 */ /* 0x000fe200078efe0f */
[----:B------:R-:W-:Y:S01]  /*0700*/  IMAD.MOV R16, RZ, RZ, -R16 ;  /* 0x000000ffff107224 */ /* 0x000fe200078e0a10 */
[----:B------:R-:W-:Y:S01]  /*0710*/  LOP3.LUT R32, R20, 0x30, R15, 0xfe, !PT ;  /* 0x0000003014207812 */ /* 0x000fe200078efe0f */
[----:B------:R-:W-:Y:S01]  /*0720*/  IMAD.MOV R19, RZ, RZ, -R18 ;  /* 0x000000ffff137224 */ /* 0x000fe200078e0a12 */
[----:B------:R-:W-:Y:S01]  /*0730*/  IABS R26, R29 ;  /* 0x0000001d001a7213 */ /* 0x000fe20000000000 */
[C---:B------:R-:W-:Y:S01]  /*0740*/  IMAD R18, R13.reuse, R16, R22 ;  /* 0x000000100d127224 */ /* 0x040fe200078e0216 */
[----:B------:R-:W-:Y:S01]  /*0750*/  LOP3.LUT R31, R20, 0x28, R15, 0xfe, !PT ;  /* 0x00000028141f7812 */ /* 0x000fe200078efe0f */
[C---:B------:R-:W-:Y:S01]  /*0760*/  IMAD R22, R13.reuse, R19, R24 ;  /* 0x000000130d167224 */ /* 0x040fe200078e0218 */
[----:B------:R-:W-:Y:S01]  /*0770*/  IABS R24, R23 ;  /* 0x0000001700187213 */ /* 0x000fe20000000000 */
[----:B------:R-:W-:Y:S01]  /*0780*/  @P1 VIADD R12, R12, 0x1 ;  /* 0x000000010c0c1836 */ /* 0x000fe20000000000 */
[----:B------:R-:W-:Y:S01]  /*0790*/  ISETP.GT.U32.AND P4, PT, R13, R18, PT ;  /* 0x000000120d00720c */ /* 0x000fe20003f84070 */
[----:B------:R-:W-:Y:S01]  /*07a0*/  IMAD.HI.U32 R16, R17, R28, RZ ;  /* 0x0000001c11107227 */ /* 0x000fe200078e00ff */
[----:B------:R-:W-:-:S02]  /*07b0*/  LEA R63, R3, UR10, 0x1 ;  /* 0x0000000a033f7c11 */ /* 0x000fc4000f8e08ff */
[----:B------:R-:W-:Y:S01]  /*07c0*/  LEA R65, R4, UR10, 0x1 ;  /* 0x0000000a04417c11 */ /* 0x000fe2000f8e08ff */
[----:B------:R-:W-:Y:S01]  /*07d0*/  @!P3 IMAD.MOV R12, RZ, RZ, -R12 ;  /* 0x000000ffff0cb224 */ /* 0x000fe200078e0a0c */
[----:B------:R-:W-:Y:S01]  /*07e0*/  ISETP.GT.U32.AND P3, PT, R13, R22, PT ;  /* 0x000000160d00720c */ /* 0x000fe20003f64070 */
[----:B------:R-:W-:Y:S01]  /*07f0*/  IMAD.MOV R16, RZ, RZ, -R16 ;  /* 0x000000ffff107224 */ /* 0x000fe200078e0a10 */
[----:B------:R-:W-:Y:S01]  /*0800*/  LEA R67, R5, UR10, 0x1 ;  /* 0x0000000a05437c11 */ /* 0x000fe2000f8e08ff */
[----:B------:R-:W-:Y:S01]  /*0810*/  IMAD.HI.U32 R19, R17, R24, RZ ;  /* 0x0000001811137227 */ /* 0x000fe200078e00ff */
[----:B------:R-:W-:Y:S02]  /*0820*/  LEA R69, R6, UR10, 0x1 ;  /* 0x0000000a06457c11 */ /* 0x000fe4000f8e08ff */
[----:B------:R-:W-:Y:S01]  /*0830*/  LEA R87, R8, UR10, 0x1 ;  /* 0x0000000a08577c11 */ /* 0x000fe2000f8e08ff */
[----:B------:R-:W-:Y:S01]  /*0840*/  IMAD R16, R13, R16, R28 ;  /* 0x000000100d107224 */ /* 0x000fe200078e021c */
[----:B------:R-:W-:Y:S01]  /*0850*/  IABS R28, R32 ;  /* 0x00000020001c7213 */ /* 0x000fe20000000000 */
[----:B------:R-:W-:Y:S01]  /*0860*/  IMAD.MOV R21, RZ, RZ, -R19 ;  /* 0x000000ffff157224 */ /* 0x000fe200078e0a13 */
[----:B------:R-:W-:Y:S01]  /*0870*/  LEA R89, R9, UR10, 0x1 ;  /* 0x0000000a09597c11 */ /* 0x000fe2000f8e08ff */
[----:B------:R-:W-:Y:S01]  /*0880*/  IMAD.HI.U32 R14, R17, R26, RZ ;  /* 0x0000001a110e7227 */ /* 0x000fe200078e00ff */
[----:B------:R-:W-:-:S02]  /*0890*/  ISETP.GT.U32.AND P5, PT, R13, R16, PT ;  /* 0x000000100d00720c */ /* 0x000fc40003fa4070 */
[----:B------:R-:W-:Y:S01]  /*08a0*/  LEA R91, R10, UR10, 0x1 ;  /* 0x0000000a0a5b7c11 */ /* 0x000fe2000f8e08ff */
[--C-:B------:R-:W-:Y:S02]  /*08b0*/  @!P3 IMAD.IADD R22, R22, 0x1, -R13.reuse ;  /* 0x000000011616b824 */ /* 0x100fe400078e0a0d */
[----:B------:R-:W-:Y:S01]  /*08c0*/  IMAD R24, R13, R21, R24 ;  /* 0x000000150d187224 */ /* 0x000fe200078e0218 */
[----:B------:R-:W-:Y:S01]  /*08d0*/  SEL R21, R11, R12, !P0 ;  /* 0x0000000c0b157207 */ /* 0x000fe20004000000 */
[----:B------:R-:W-:Y:S01]  /*08e0*/  @!P4 IMAD.IADD R18, R18, 0x1, -R13 ;  /* 0x000000011212c824 */ /* 0x000fe200078e0a0d */
[----:B------:R-:W-:Y:S01]  /*08f0*/  ISETP.GT.U32.AND P4, PT, R13, R22, PT ;  /* 0x000000160d00720c */ /* 0x000fe20003f84070 */
[----:B------:R-:W-:Y:S01]  /*0900*/  IMAD.HI.U32 R11, R17, R28, RZ ;  /* 0x0000001c110b7227 */ /* 0x000fe200078e00ff */
[C---:B------:R-:W-:Y:S02]  /*0910*/  ISETP.GT.U32.AND P1, PT, R13.reuse, R24, PT ;  /* 0x000000180d00720c */ /* 0x040fe40003f24070 */
[----:B------:R-:W-:Y:S01]  /*0920*/  ISETP.GT.U32.AND P3, PT, R13, R18, PT ;  /* 0x000000120d00720c */ /* 0x000fe20003f64070 */
[----:B------:R-:W-:Y:S01]  /*0930*/  IMAD.MOV R14, RZ, RZ, -R14 ;  /* 0x000000ffff0e7224 */ /* 0x000fe200078e0a0e */
[----:B------:R-:W-:Y:S01]  /*0940*/  SHF.R.U32.HI R12, RZ, 0x3, R2 ;  /* 0x00000003ff0c7819 */ /* 0x000fe20000011602 */
[----:B------:R-:W-:Y:S01]  /*0950*/  IMAD.MOV R11, RZ, RZ, -R11 ;  /* 0x000000ffff0b7224 */ /* 0x000fe200078e0a0b */
[----:B------:R-:W-:Y:S01]  /*0960*/  ISETP.GE.AND P0, PT, R25, RZ, PT ;  /* 0x000000ff1900720c */ /* 0x000fe20003f06270 */
[C---:B------:R-:W-:Y:S01]  /*0970*/  IMAD R14, R13.reuse, R14, R26 ;  /* 0x0000000e0d0e7224 */ /* 0x040fe200078e021a */
[----:B------:R-:W-:Y:S01]  /*0980*/  IABS R26, R31 ;  /* 0x0000001f001a7213 */ /* 0x000fe20000000000 */
[C---:B------:R-:W-:Y:S01]  /*0990*/  IMAD R28, R13.reuse, R11, R28 ;  /* 0x0000000b0d1c7224 */ /* 0x040fe200078e021c */
[----:B------:R-:W-:Y:S01]  /*09a0*/  SGXT.U32 R11, R12, 0x4 ;  /* 0x000000040c0b781a */ /* 0x000fe20000000000 */
[----:B------:R-:W-:Y:S01]  /*09b0*/  @!P4 IMAD.IADD R22, R22, 0x1, -R13 ;  /* 0x000000011616c824 */ /* 0x000fe200078e0a0d */
[----:B------:R-:W-:Y:S01]  /*09c0*/  ISETP.GT.U32.AND P2, PT, R13, R14, PT ;  /* 0x0000000e0d00720c */ /* 0x000fe20003f44070 */
[----:B------:R-:W-:Y:S01]  /*09d0*/  IMAD.HI.U32 R19, R17, R26, RZ ;  /* 0x0000001a11137227 */ /* 0x000fe200078e00ff */
[----:B------:R-:W-:-:S02]  /*09e0*/  ISETP.GT.U32.AND P4, PT, R13, R28, PT ;  /* 0x0000001c0d00720c */ /* 0x000fc40003f84070 */
[----:B------:R-:W-:Y:S01]  /*09f0*/  LOP3.LUT R11, R20, R11, RZ, 0xfc, !PT ;  /* 0x0000000b140b7212 */ /* 0x000fe200078efcff */
[----:B------:R-:W-:Y:S02]  /*0a00*/  IMAD.MOV R19, RZ, RZ, -R19 ;  /* 0x000000ffff137224 */ /* 0x000fe400078e0a13 */
[--C-:B------:R-:W-:Y:S02]  /*0a10*/  @!P1 IMAD.IADD R24, R24, 0x1, -R13.reuse ;  /* 0x0000000118189824 */ /* 0x100fe400078e0a0d */
[----:B------:R-:W-:Y:S01]  /*0a20*/  IMAD R26, R13, R19, R26 ;  /* 0x000000130d1a7224 */ /* 0x000fe200078e021a */
[----:B------:R-:W-:Y:S01]  /*0a30*/  LOP3.LUT R19, R20, 0x38, R15, 0xfe, !PT ;  /* 0x0000003814137812 */ /* 0x000fe200078efe0f */
[--C-:B------:R-:W-:Y:S01]  /*0a40*/  @!P3 IMAD.IADD R18, R18, 0x1, -R13.reuse ;  /* 0x000000011212b824 */ /* 0x100fe200078e0a0d */
[----:B------:R-:W-:Y:S01]  /*0a50*/  ISETP.GE.AND P3, PT, R27, RZ, PT ;  /* 0x000000ff1b00720c */ /* 0x000fe20003f66270 */
[--C-:B------:R-:W-:Y:S01]  /*0a60*/  @!P5 IMAD.IADD R16, R16, 0x1, -R13.reuse ;  /* 0x000000011010d824 */ /* 0x100fe200078e0a0d */
[----:B------:R-:W-:Y:S01]  /*0a70*/  ISETP.GT.U32.AND P1, PT, R13, R26, PT ;  /* 0x0000001a0d00720c */ /* 0x000fe20003f24070 */
[--C-:B------:R-:W-:Y:S01]  /*0a80*/  @!P4 IMAD.IADD R28, R28, 0x1, -R13.reuse ;  /* 0x000000011c1cc824 */ /* 0x100fe200078e0a0d */
[----:B------:R-:W-:Y:S01]  /*0a90*/  IABS R20, R19 ;  /* 0x0000001300147213 */ /* 0x000fe20000000000 */
[----:B------:R-:W-:Y:S01]  /*0aa0*/  IMAD.SHL.U32 R12, R21, 0x40, RZ ;  /* 0x00000040150c7824 */ /* 0x000fe200078e00ff */
[C---:B------:R-:W-:Y:S01]  /*0ab0*/  ISETP.GT.U32.AND P6, PT, R13.reuse, R16, PT ;  /* 0x000000100d00720c */ /* 0x040fe20003fc4070 */
[----:B------:R-:W-:Y:S01]  /*0ac0*/  @!P2 IMAD.IADD R14, R14, 0x1, -R13 ;  /* 0x000000010e0ea824 */ /* 0x000fe200078e0a0d */
[----:B------:R-:W-:Y:S01]  /*0ad0*/  ISETP.GT.U32.AND P4, PT, R13, R28, PT ;  /* 0x0000001c0d00720c */ /* 0x000fe20003f84070 */
[----:B------:R-:W-:Y:S01]  /*0ae0*/  IMAD.HI.U32 R17, R17, R20, RZ ;  /* 0x0000001411117227 */ /* 0x000fe200078e00ff */
[----:B------:R-:W-:-:S02]  /*0af0*/  SHF.R.S32.HI R21, RZ, 0x19, R21 ;  /* 0x00000019ff157819 */ /* 0x000fc40000011415 */
[C---:B------:R-:W-:Y:S01]  /*0b00*/  ISETP.GT.U32.AND P2, PT, R13.reuse, R24, PT ;  /* 0x000000180d00720c */ /* 0x040fe20003f44070 */
[----:B------:R-:W-:Y:S01]  /*0b10*/  IMAD.MOV R17, RZ, RZ, -R17 ;  /* 0x000000ffff117224 */ /* 0x000fe200078e0a11 */
[C---:B------:R-:W-:Y:S01]  /*0b20*/  ISETP.GT.U32.AND P5, PT, R13.reuse, R14, PT ;  /* 0x0000000e0d00720c */ /* 0x040fe20003fa4070 */
[--C-:B------:R-:W-:Y:S01]  /*0b30*/  @!P1 IMAD.IADD R26, R26, 0x1, -R13.reuse ;  /* 0x000000011a1a9824 */ /* 0x100fe200078e0a0d */
[----:B------:R-:W-:Y:S01]  /*0b40*/  LOP3.LUT R34, R12, 0x10, R15, 0xfe, !PT ;  /* 0x000000100c227812 */ /* 0x000fe200078efe0f */
[----:B------:R-:W-:Y:S01]  /*0b50*/  IMAD R20, R13, R17, R20 ;  /* 0x000000110d147224 */ /* 0x000fe200078e0214 */
[----:B------:R-:W-:Y:S01]  /*0b60*/  SGXT R17, R21, 0x1 ;  /* 0x000000011511781a */ /* 0x000fe20000000200 */
[----:B------:R-:W-:Y:S01]  /*0b70*/  @!P3 IMAD.MOV R22, RZ, RZ, -R22 ;  /* 0x000000ffff16b224 */ /* 0x000fe200078e0a16 */
[C---:B------:R-:W-:Y:S01]  /*0b80*/  ISETP.GT.U32.AND P1, PT, R13.reuse, R26, PT ;  /* 0x0000001a0d00720c */ /* 0x040fe20003f24070 */
[--C-:B------:R-:W-:Y:S01]  /*0b90*/  @!P4 IMAD.IADD R28, R28, 0x1, -R13.reuse ;  /* 0x000000011c1cc824 */ /* 0x100fe200078e0a0d */
[----:B------:R-:W-:Y:S01]  /*0ba0*/  ISETP.GT.U32.AND P4, PT, R13, R20, PT ;  /* 0x000000140d00720c */ /* 0x000fe20003f84070 */
[--C-:B------:R-:W-:Y:S01]  /*0bb0*/  @!P6 IMAD.IADD R16, R16, 0x1, -R13.reuse ;  /* 0x000000011010e824 */ /* 0x100fe200078e0a0d */
[----:B------:R-:W-:Y:S01]  /*0bc0*/  ISETP.GE.AND P3, PT, R32, RZ, PT ;  /* 0x000000ff2000720c */ /* 0x000fe20003f66270 */
[--C-:B------:R-:W-:Y:S01]  /*0bd0*/  @!P2 IMAD.IADD R24, R24, 0x1, -R13.reuse ;  /* 0x000000011818a824 */ /* 0x100fe200078e0a0d */
[----:B------:R-:W-:Y:S01]  /*0be0*/  LOP3.LUT R32, R12, 0x8, R15, 0xfe, !PT ;  /* 0x000000080c207812 */ /* 0x000fe200078efe0f */
[----:B------:R-:W-:Y:S01]  /*0bf0*/  @!P5 IMAD.IADD R14, R14, 0x1, -R13 ;  /* 0x000000010e0ed824 */ /* 0x000fe200078e0a0d */
[----:B------:R-:W-:Y:S01]  /*0c00*/  ISETP.GE.AND P6, PT, R30, RZ, PT ;  /* 0x000000ff1e00720c */ /* 0x000fe20003fc6270 */
[----:B------:R-:W-:Y:S01]  /*0c10*/  @!P0 IMAD.MOV R18, RZ, RZ, -R18 ;  /* 0x000000ffff128224 */ /* 0x000fe200078e0a12 */
[----:B------:R-:W-:-:S02]  /*0c20*/  LEA.HI R21, R17, R32, RZ, 0x6 ;  /* 0x0000002011157211 */ /* 0x000fc400078f30ff */
[----:B------:R-:W-:Y:S01]  /*0c30*/  LOP3.LUT R30, R12, R15, RZ, 0xfc, !PT ;  /* 0x0000000f0c1e7212 */ /* 0x000fe200078efcff */
[--C-:B------:R-:W-:Y:S01]  /*0c40*/  @!P1 IMAD.IADD R26, R26, 0x1, -R13.reuse ;  /* 0x000000011a1a9824 */ /* 0x100fe200078e0a0d */
[----:B------:R-:W-:Y:S01]  /*0c50*/  LOP3.LUT R21, R21, 0x3fffc0, RZ, 0xc0, !PT ;  /* 0x003fffc015157812 */ /* 0x000fe200078ec0ff */
[----:B------:R-:W-:Y:S01]  /*0c60*/  @!P4 IMAD.IADD R20, R20, 0x1, -R13 ;  /* 0x000000011414c824 */ /* 0x000fe200078e0a0d */
[----:B------:R-:W-:Y:S01]  /*0c70*/  ISETP.GE.AND P1, PT, R19, RZ, PT ;  /* 0x000000ff1300720c */ /* 0x000fe20003f26270 */
[----:B------:R-:W-:Y:S01]  /*0c80*/  @!P3 IMAD.MOV R28, RZ, RZ, -R28 ;  /* 0x000000ffff1cb224 */ /* 0x000fe200078e0a1c */
[----:B------:R-:W-:Y:S01]  /*0c90*/  LOP3.LUT R36, R12, 0x18, R15, 0xfe, !PT ;  /* 0x000000180c247812 */ /* 0x000fe200078efe0f */
[----:B------:R-:W-:Y:S01]  /*0ca0*/  IMAD.IADD R21, R32, 0x1, -R21 ;  /* 0x0000000120157824 */ /* 0x000fe200078e0a15 */
[----:B------:R-:W-:Y:S01]  /*0cb0*/  LEA.HI R19, R17, R30, RZ, 0x6 ;  /* 0x0000001e11137211 */ /* 0x000fe200078f30ff */
[----:B------:R-:W-:Y:S01]  /*0cc0*/  @!P6 IMAD.MOV R16, RZ, RZ, -R16 ;  /* 0x000000ffff10e224 */ /* 0x000fe200078e0a10 */
[----:B------:R-:W-:-:S02]  /*0cd0*/  ISETP.GE.AND P2, PT, R23, RZ, PT ;  /* 0x000000ff1700720c */ /* 0x000fc40003f46270 */
[C---:B------:R-:W-:Y:S02]  /*0ce0*/  LEA.HI R23, R17.reuse, R34, RZ, 0x6 ;  /* 0x0000002211177211 */ /* 0x040fe400078f30ff */
[----:B------:R-:W-:Y:S02]  /*0cf0*/  LEA.HI R25, R17, R36, RZ, 0x6 ;  /* 0x0000002411197211 */ /* 0x000fe400078f30ff */
[----:B------:R-:W-:Y:S02]  /*0d00*/  LOP3.LUT R19, R19, 0x3fffc0, RZ, 0xc0, !PT ;  /* 0x003fffc013137812 */ /* 0x000fe400078ec0ff */
[----:B------:R-:W-:Y:S02]  /*0d10*/  LOP3.LUT R32, R12, 0x28, R15, 0xfe, !PT ;  /* 0x000000280c207812 */ /* 0x000fe400078efe0f */
[----:B------:R-:W-:Y:S01]  /*0d20*/  ISETP.GT.U32.AND P4, PT, R13, R20, PT ;  /* 0x000000140d00720c */ /* 0x000fe20003f84070 */
[----:B------:R-:W-:Y:S01]  /*0d30*/  IMAD.IADD R19, R30, 0x1, -R19 ;  /* 0x000000011e137824 */ /* 0x000fe200078e0a13 */
[----:B------:R-:W-:Y:S01]  /*0d40*/  LOP3.LUT R23, R23, 0x3fffc0, RZ, 0xc0, !PT ;  /* 0x003fffc017177812 */ /* 0x000fe200078ec0ff */
[----:B------:R-:W-:Y:S01]  /*0d50*/  @!P2 IMAD.MOV R24, RZ, RZ, -R24 ;  /* 0x000000ffff18a224 */ /* 0x000fe200078e0a18 */
[----:B------:R-:W-:-:S02]  /*0d60*/  LOP3.LUT R25, R25, 0x3fffc0, RZ, 0xc0, !PT ;  /* 0x003fffc019197812 */ /* 0x000fc400078ec0ff */
[----:B------:R-:W-:Y:S01]  /*0d70*/  ISETP.GE.AND P5, PT, R29, RZ, PT ;  /* 0x000000ff1d00720c */ /* 0x000fe20003fa6270 */
[----:B------:R-:W-:Y:S01]  /*0d80*/  IMAD.IADD R23, R34, 0x1, -R23 ;  /* 0x0000000122177824 */ /* 0x000fe200078e0a17 */
[----:B------:R-:W-:Y:S01]  /*0d90*/  LEA.HI R27, R17, R32, RZ, 0x6 ;  /* 0x00000020111b7211 */ /* 0x000fe200078f30ff */
[----:B------:R-:W-:Y:S01]  /*0da0*/  IMAD.IADD R25, R36, 0x1, -R25 ;  /* 0x0000000124197824 */ /* 0x000fe200078e0a19 */
[----:B------:R-:W-:Y:S02]  /*0db0*/  LOP3.LUT R30, R12, 0x20, R15, 0xfe, !PT ;  /* 0x000000200c1e7812 */ /* 0x000fe400078efe0f */
[----:B------:R-:W-:Y:S01]  /*0dc0*/  ISETP.GE.AND P0, PT, R31, RZ, PT ;  /* 0x000000ff1f00720c */ /* 0x000fe20003f06270 */
[----:B------:R-:W-:Y:S01]  /*0dd0*/  @!P4 IMAD.IADD R20, R20, 0x1, -R13 ;  /* 0x000000011414c824 */ /* 0x000fe200078e0a0d */
[----:B------:R-:W-:Y:S02]  /*0de0*/  LOP3.LUT R27, R27, 0x3fffc0, RZ, 0xc0, !PT ;  /* 0x003fffc01b1b7812 */ /* 0x000fe400078ec0ff */
[----:B------:R-:W-:Y:S01]  /*0df0*/  LOP3.LUT R34, R12, 0x30, R15, 0xfe, !PT ;  /* 0x000000300c227812 */ /* 0x000fe200078efe0f */
[----:B------:R-:W-:Y:S01]  /*0e00*/  @!P1 IMAD.MOV R20, RZ, RZ, -R20 ;  /* 0x000000ffff149224 */ /* 0x000fe200078e0a14 */
[----:B------:R-:W-:Y:S01]  /*0e10*/  LOP3.LUT R36, R12, 0x38, R15, 0xfe, !PT ;  /* 0x000000380c247812 */ /* 0x000fe200078efe0f */
[----:B------:R-:W-:Y:S01]  /*0e20*/  IMAD.IADD R27, R32, 0x1, -R27 ;  /* 0x00000001201b7824 */ /* 0x000fe200078e0a1b */
[----:B------:R-:W-:Y:S01]  /*0e30*/  LEA.HI R15, R17, R30, RZ, 0x6 ;  /* 0x0000001e110f7211 */ /* 0x000fe200078f30ff */
[----:B------:R-:W2:Y:S01]  /*0e40*/  LDC.64 R32, c[0x0][0x220] ;  /* 0x00008800ff207b82 */ /* 0x000ea20000000a00 */
[----:B------:R-:W-:Y:S01]  /*0e50*/  ISETP.NE.AND P4, PT, R0, RZ, PT ;  /* 0x000000ff0000720c */ /* 0x000fe20003f85270 */
[----:B------:R-:W-:Y:S01]  /*0e60*/  @!P5 IMAD.MOV R14, RZ, RZ, -R14 ;  /* 0x000000ffff0ed224 */ /* 0x000fe200078e0a0e */
[----:B------:R-:W-:Y:S01]  /*0e70*/  LOP3.LUT R15, R15, 0x3fffc0, RZ, 0xc0, !PT ;  /* 0x003fffc00f0f7812 */ /* 0x000fe200078ec0ff */
[----:B------:R-:W-:Y:S01]  /*0e80*/  @!P0 IMAD.MOV R26, RZ, RZ, -R26 ;  /* 0x000000ffff1a8224 */ /* 0x000fe200078e0a1a */
[----:B------:R-:W-:-:S02]  /*0e90*/  LOP3.LUT R13, RZ, R0, RZ, 0x33, !PT ;  /* 0x00000000ff0d7212 */ /* 0x000fc400078e33ff */
[----:B------:R-:W-:Y:S01]  /*0ea0*/  LEA.HI R29, R17, R34, RZ, 0x6 ;  /* 0x00000022111d7211 */ /* 0x000fe200078f30ff */
[----:B------:R-:W-:Y:S01]  /*0eb0*/  IMAD.IADD R15, R30, 0x1, -R15 ;  /* 0x000000011e0f7824 */ /* 0x000fe200078e0a0f */
[----:B------:R-:W-:Y:S02]  /*0ec0*/  LOP3.LUT R30, R86, 0x78, RZ, 0xc0, !PT ;  /* 0x00000078561e7812 */ /* 0x000fe400078ec0ff */
[C---:B------:R-:W-:Y:S02]  /*0ed0*/  SEL R55, R13.reuse, R18, !P4 ;  /* 0x000000120d377207 */ /* 0x040fe40006000000 */
[----:B------:R-:W-:Y:S01]  /*0ee0*/  SEL R53, R13, R22, !P4 ;  /* 0x000000160d357207 */ /* 0x000fe20006000000 */
[--C-:B------:R-:W-:Y:S01]  /*0ef0*/  IMAD R19, R19, 0xc00, R30.reuse ;  /* 0x00000c0013137824 */ /* 0x100fe200078e021e */
        /* <DEDUP_REMOVED lines=9> */
[----:B------:R-:W-:Y:S01]  /*0f90*/  IMAD R47, R47, 0xc00, R30 ;  /* 0x00000c002f2f7824 */ /* 0x000fe200078e021e */
[----:B------:R-:W-:Y:S01]  /*0fa0*/  SEL R13, R13, R20, !P4 ;  /* 0x000000140d0d7207 */ /* 0x000fe20006000000 */
[----:B----4-:R-:W-:Y:S01]  /*0fb0*/  IMAD.WIDE R54, R55, 0x2, R40 ;  /* 0x0000000237367825 */ /* 0x010fe200078e0228 */
[----:B------:R-:W-:-:S02]  /*0fc0*/  LEA.HI R17, R17, R36, RZ, 0x6 ;  /* 0x0000002411117211 */ /* 0x000fc400078f30ff */
[----:B------:R-:W-:Y:S01]  /*0fd0*/  LOP3.LUT R29, R29, 0x3fffc0, RZ, 0xc0, !PT ;  /* 0x003fffc01d1d7812 */ /* 0x000fe200078ec0ff */
[----:B------:R-:W-:Y:S01]  /*0fe0*/  IMAD R45, R45, 0xc00, R30 ;  /* 0x00000c002d2d7824 */ /* 0x000fe200078e021e */
[----:B------:R-:W-:Y:S01]  /*0ff0*/  LOP3.LUT R17, R17, 0x3fffc0, RZ, 0xc0, !PT ;  /* 0x003fffc011117812 */ /* 0x000fe200078ec0ff */
[----:B------:R-:W-:Y:S01]  /*1000*/  IMAD.WIDE R52, R53, 0x2, R40 ;  /* 0x0000000235347825 */ /* 0x000fe200078e0228 */
[----:B------:R-:W-:Y:S01]  /*1010*/  @!PT LDS RZ, [RZ] ;  /* 0x00000000fffff984 */ /* 0x000fe20000000800 */
[----:B------:R-:W-:Y:S01]  /*1020*/  @!PT LDS RZ, [RZ] ;  /* 0x00000000fffff984 */ /* 0x000fe20000000800 */
[----:B------:R-:W-:Y:S01]  /*1030*/  @!PT LDS RZ, [RZ] ;  /* 0x00000000fffff984 */ /* 0x000fe20000000800 */
[----:B------:R-:W-:Y:S01]  /*1040*/  LDGSTS.E.BYPASS.128 [R63], desc[UR14][R54.64] ;  /* 0x00000000363f7fae */ /* 0x000fe2000b901c4e */
[----:B------:R-:W-:Y:S02]  /*1050*/  LOP3.LUT R86, R86, 0x38, RZ, 0xc0, !PT ;  /* 0x0000003856567812 */ /* 0x000fe400078ec0ff */
[----:B------:R-:W-:Y:S01]  /*1060*/  IMAD R43, R43, 0xc00, R30 ;  /* 0x00000c002b2b7824 */ /* 0x000fe200078e021e */
[----:B------:R-:W-:Y:S01]  /*1070*/  LDGSTS.E.BYPASS.128 [R65], desc[UR14][R52.64] ;  /* 0x0000000034417fae */ /* 0x000fe2000b901c4e */
[----:B------:R-:W-:Y:S01]  /*1080*/  IMAD.WIDE R50, R51, 0x2, R40 ;  /* 0x0000000233327825 */ /* 0x000fe200078e0228 */
[----:B------:R-:W-:-:S03]  /*1090*/  IADD3 R14, P1, R52, 0x400, RZ ;  /* 0x00000400340e7810 */ /* 0x000fc60007f3e0ff */
[----:B------:R-:W-:Y:S01]  /*10a0*/  IMAD R13, R13, 0xc00, R30 ;  /* 0x00000c000d0d7824 */ /* 0x000fe200078e021e */
[----:B------:R-:W-:Y:S01]  /*10b0*/  LDGSTS.E.BYPASS.128 [R67], desc[UR14][R50.64] ;  /* 0x0000000032437fae */ /* 0x000fe2000b901c4e */
[----:B------:R-:W-:-:S04]  /*10c0*/  IMAD.WIDE R48, R49, 0x2, R40 ;  /* 0x0000000231307825 */ /* 0x000fc800078e0228 */
[--C-:B------:R-:W-:Y:S01]  /*10d0*/  IMAD.WIDE R46, R47, 0x2, R40.reuse ;  /* 0x000000022f2e7825 */ /* 0x100fe200078e0228 */
[----:B------:R-:W-:Y:S03]  /*10e0*/  LDGSTS.E.BYPASS.128 [R69], desc[UR14][R48.64] ;  /* 0x0000000030457fae */ /* 0x000fe6000b901c4e */
[----:B------:R-:W-:Y:S01]  /*10f0*/  IMAD.WIDE R44, R45, 0x2, R40 ;  /* 0x000000022d2c7825 */ /* 0x000fe200078e0228 */
[----:B------:R-:W-:Y:S03]  /*1100*/  LDGSTS.E.BYPASS.128 [R85], desc[UR14][R46.64] ;  /* 0x000000002e557fae */ /* 0x000fe6000b901c4e */
[----:B------:R-:W-:Y:S01]  /*1110*/  IMAD R21, R21, 0xc00, R30 ;  /* 0x00000c0015157824 */ /* 0x000fe200078e021e */
[----:B------:R-:W-:Y:S01]  /*1120*/  LDGSTS.E.BYPASS.128 [R87], desc[UR14][R44.64] ;  /* 0x000000002c577fae */ /* 0x000fe2000b901c4e */
[----:B------:R-:W-:-:S04]  /*1130*/  IMAD.WIDE R42, R43, 0x2, R40 ;  /* 0x000000022b2a7825 */ /* 0x000fc800078e0228 */
[----:B------:R-:W-:Y:S01]  /*1140*/  IMAD.IADD R29, R34, 0x1, -R29 ;  /* 0x00000001221d7824 */ /* 0x000fe200078e0a1d */
[----:B------:R-:W-:Y:S01]  /*1150*/  LDGSTS.E.BYPASS.128 [R89], desc[UR14][R42.64] ;  /* 0x000000002a597fae */ /* 0x000fe2000b901c4e */
[----:B------:R-:W-:Y:S02]  /*1160*/  IMAD R23, R23, 0xc00, R30 ;  /* 0x00000c0017177824 */ /* 0x000fe400078e021e */
[----:B------:R-:W-:Y:S01]  /*1170*/  IMAD.WIDE R40, R13, 0x2, R40 ;  /* 0x000000020d287825 */ /* 0x000fe200078e0228 */
[----:B------:R-:W-:-:S03]  /*1180*/  IADD3 R13, P0, R54, 0x400, RZ ;  /* 0x00000400360d7810 */ /* 0x000fc60007f1e0ff */
[----:B------:R-:W-:Y:S01]  /*1190*/  IMAD.IADD R17, R36, 0x1, -R17 ;  /* 0x0000000124117824 */ /* 0x000fe200078e0a11 */
[----:B------:R-:W-:Y:S01]  /*11a0*/  LDGSTS.E.BYPASS.128 [R91], desc[UR14][R40.64] ;  /* 0x00000000285b7fae */ /* 0x000fe2000b901c4e */
[--C-:B------:R-:W-:Y:S02]  /*11b0*/  IMAD R25, R25, 0xc00, R30.reuse ;  /* 0x00000c0019197824 */ /* 0x100fe400078e021e */
[----:B------:R-:W-:Y:S01]  /*11c0*/  IMAD R15, R15, 0xc00, R30 ;  /* 0x00000c000f0f7824 */ /* 0x000fe200078e021e */
[----:B------:R-:W0:Y:S01]  /*11d0*/  LDGDEPBAR ;  /* 0x00000000000079af */ /* 0x000e220000000000 */
[----:B--2---:R-:W-:-:S04]  /*11e0*/  IMAD.WIDE R38, R19, 0x2, R32 ;  /* 0x0000000213267825 */ /* 0x004fc800078e0220 */
[----:B------:R-:W-:Y:S01]  /*11f0*/  IMAD R31, R27, 0xc00, R30 ;  /* 0x00000c001b1f7824 */ /* 0x000fe200078e021e */
[----:B------:R-:W-:Y:S01]  /*1200*/  LDGSTS.E.BYPASS.128 [R63+0x14000], desc[UR14][R38.64] ;  /* 0x14000000263f7fae */ /* 0x000fe2000b901c4e */
[----:B------:R-:W-:-:S04]  /*1210*/  IMAD.WIDE R36, R21, 0x2, R32 ;  /* 0x0000000215247825 */ /* 0x000fc800078e0220 */
[----:B------:R-:W-:Y:S01]  /*1220*/  IMAD R57, R29, 0xc00, R30 ;  /* 0x00000c001d397824 */ /* 0x000fe200078e021e */
[----:B------:R-:W-:Y:S01]  /*1230*/  LDGSTS.E.BYPASS.128 [R65+0x14000], desc[UR14][R36.64] ;  /* 0x1400000024417fae */ /* 0x000fe2000b901c4e */
[----:B------:R-:W-:-:S04]  /*1240*/  IMAD.WIDE R34, R23, 0x2, R32 ;  /* 0x0000000217227825 */ /* 0x000fc800078e0220 */
[----:B------:R-:W-:Y:S01]  /*1250*/  IMAD R17, R17, 0xc00, R30 ;  /* 0x00000c0011117824 */ /* 0x000fe200078e021e */
[----:B------:R-:W-:Y:S01]  /*1260*/  LDGSTS.E.BYPASS.128 [R67+0x14000], desc[UR14][R34.64] ;  /* 0x1400000022437fae */ /* 0x000fe2000b901c4e */
[----:B------:R-:W-:-:S04]  /*1270*/  IMAD.WIDE R26, R25, 0x2, R32 ;  /* 0x00000002191a7825 */ /* 0x000fc800078e0220 */
[--C-:B------:R-:W-:Y:S01]  /*1280*/  IMAD.WIDE R24, R15, 0x2, R32.reuse ;  /* 0x000000020f187825 */ /* 0x100fe200078e0220 */
[----:B------:R-:W-:Y:S03]  /*1290*/  LDGSTS.E.BYPASS.128 [R69+0x14000], desc[UR14][R26.64] ;  /* 0x140000001a457fae */ /* 0x000fe6000b901c4e */
[--C-:B------:R-:W-:Y:S01]  /*12a0*/  IMAD.WIDE R28, R31, 0x2, R32.reuse ;  /* 0x000000021f1c7825 */ /* 0x100fe200078e0220 */
[----:B------:R-:W-:Y:S03]  /*12b0*/  LDGSTS.E.BYPASS.128 [R85+0x14000], desc[UR14][R24.64] ;  /* 0x1400000018557fae */ /* 0x000fe6000b901c4e */
[----:B------:R-:W-:Y:S01]  /*12c0*/  IMAD.WIDE R30, R57, 0x2, R32 ;  /* 0x00000002391e7825 */ /* 0x000fe200078e0220 */
[----:B------:R-:W-:Y:S01]  /*12d0*/  LDGSTS.E.BYPASS.128 [R87+0x14000], desc[UR14][R28.64] ;  /* 0x140000001c577fae */ /* 0x000fe2000b901c4e */
[----:B------:R-:W-:-:S02]  /*12e0*/  IADD3 R78, P2, R28, 0x400, RZ ;  /* 0x000004001c4e7810 */ /* 0x000fc40007f5e0ff */
[----:B------:R-:W-:Y:S01]  /*12f0*/  IMAD.WIDE R32, R17, 0x2, R32 ;  /* 0x0000000211207825 */ /* 0x000fe200078e0220 */
[----:B------:R-:W-:Y:S03]  /*1300*/  LDGSTS.E.BYPASS.128 [R89+0x14000], desc[UR14][R30.64] ;  /* 0x140000001e597fae */ /* 0x000fe6000b901c4e */
[----:B------:R-:W-:Y:S01]  /*1310*/  IMAD.X R15, RZ, RZ, R55, P0 ;  /* 0x000000ffff0f7224 */ /* 0x000fe200000e0637 */
[----:B------:R-:W-:Y:S01]  /*1320*/  LDGSTS.E.BYPASS.128 [R91+0x14000], desc[UR14][R32.64] ;  /* 0x14000000205b7fae */ /* 0x000fe2000b901c4e */
[----:B------:R-:W-:Y:S01]  /*1330*/  IADD3 R16, P0, R50, 0x400, RZ ;  /* 0x0000040032107810 */ /* 0x000fe20007f1e0ff */
[----:B------:R-:W-:Y:S01]  /*1340*/  IMAD.X R17, RZ, RZ, R53, P1 ;  /* 0x000000ffff117224 */ /* 0x000fe200008e0635 */
[----:B------:R-:W-:Y:S01]  /*1350*/  IADD3 R18, P1, R48, 0x400, RZ ;  /* 0x0000040030127810 */ /* 0x000fe20007f3e0ff */
[----:B------:R-:W0:Y:S01]  /*1360*/  LDGDEPBAR ;  /* 0x00000000000079af */ /* 0x000e220000000000 */
[----:B------:R-:W-:-:S02]  /*1370*/  IMAD.X R82, RZ, RZ, R29, P2 ;  /* 0x000000ffff527224 */ /* 0x000fc400010e061d */
[----:B------:R-:W-:Y:S01]  /*1380*/  IMAD.X R19, RZ, RZ, R51, P0 ;  /* 0x000000ffff137224 */ /* 0x000fe200000e0633 */
[----:B------:R-:W-:Y:S01]  /*1390*/  BAR.SYNC.DEFER_BLOCKING 0x0 ;  /* 0x0000000000007b1d */ /* 0x000fe20000010000 */
[----:B------:R-:W-:Y:S01]  /*13a0*/  IADD3 R20, P0, R46, 0x400, RZ ;  /* 0x000004002e147810 */ /* 0x000fe20007f1e0ff */
[----:B------:R-:W-:Y:S01]  /*13b0*/  IMAD.X R21, RZ, RZ, R49, P1 ;  /* 0x000000ffff157224 */ /* 0x000fe200008e0631 */
[----:B------:R-:W-:-:S03]  /*13c0*/  IADD3 R22, P1, R44, 0x400, RZ ;  /* 0x000004002c167810 */ /* 0x000fc60007f3e0ff */
[----:B------:R-:W-:Y:S01]  /*13d0*/  IMAD.X R23, RZ, RZ, R47, P0 ;  /* 0x000000ffff177224 */ /* 0x000fe200000e062f */
        /* <DEDUP_REMOVED lines=10> */
[----:B------:R-:W-:Y:S01]  /*1480*/  IADD3 R74, P1, R26, 0x400, RZ ;  /* 0x000004001a4a7810 */ /* 0x000fe20007f3e0ff */
[----:B------:R-:W-:Y:S01]  /*1490*/  @!PT LDS RZ, [RZ] ;  /* 0x00000000fffff984 */ /* 0x000fe20000000800 */
[----:B------:R-:W-:Y:S01]  /*14a0*/  @!PT LDS RZ, [RZ] ;  /* 0x00000000fffff984 */ /* 0x000fe20000000800 */
[----:B------:R-:W-:Y:S01]  /*14b0*/  @!PT LDS RZ, [RZ] ;  /* 0x00000000fffff984 */ /* 0x000fe20000000800 */
[----:B------:R-:W-:Y:S02]  /*14c0*/  LDGSTS.E.BYPASS.128 [R63+0x4000], desc[UR14][R54.64+0x100] ;  /* 0x04000100363f7fae */ /* 0x000fe4000b901c4e */
[----:B------:R-:W-:Y:S01]  /*14d0*/  IMAD.X R75, RZ, RZ, R35, P0 ;  /* 0x000000ffff4b7224 */ /* 0x000fe200000e0623 */
[----:B------:R-:W-:Y:S01]  /*14e0*/  IADD3 R76, P0, R24, 0x400, RZ ;  /* 0x00000400184c7810 */ /* 0x000fe20007f1e0ff */
[----:B------:R-:W-:Y:S01]  /*14f0*/  IMAD.X R77, RZ, RZ, R27, P1 ;  /* 0x000000ffff4d7224 */ /* 0x000fe200008e061b */
[----:B------:R-:W-:Y:S01]  /*1500*/  LDGSTS.E.BYPASS.128 [R65+0x4000], desc[UR14][R52.64+0x100] ;  /* 0x0400010034417fae */ /* 0x000fe2000b901c4e */
[----:B------:R-:W-:-:S02]  /*1510*/  IADD3 R80, P1, R30, 0x400, RZ ;  /* 0x000004001e507810 */ /* 0x000fc40007f3e0ff */
[----:B------:R-:W-:Y:S01]  /*1520*/  IMAD.X R79, RZ, RZ, R25, P0 ;  /* 0x000000ffff4f7224 */ /* 0x000fe200000e0619 */
[----:B------:R-:W-:Y:S01]  /*1530*/  LDGSTS.E.BYPASS.128 [R67+0x4000], desc[UR14][R50.64+0x100] ;  /* 0x0400010032437fae */ /* 0x000fe2000b901c4e */
[----:B------:R-:W-:Y:S01]  /*1540*/  IADD3 R81, P0, R32, 0x400, RZ ;  /* 0x0000040020517810 */ /* 0x000fe20007f1e0ff */
[----:B------:R-:W-:Y:S02]  /*1550*/  IMAD.X R83, RZ, RZ, R31, P1 ;  /* 0x000000ffff537224 */ /* 0x000fe400008e061f */
[----:B------:R-:W-:Y:S02]  /*1560*/  LDGSTS.E.BYPASS.128 [R69+0x4000], desc[UR14][R48.64+0x100] ;  /* 0x0400010030457fae */ /* 0x000fe4000b901c4e */
[----:B------:R-:W-:Y:S02]  /*1570*/  IMAD.X R84, RZ, RZ, R33, P0 ;  /* 0x000000ffff547224 */ /* 0x000fe400000e0621 */
[----:B------:R-:W-:Y:S04]  /*1580*/  LDGSTS.E.BYPASS.128 [R85+0x4000], desc[UR14][R46.64+0x100] ;  /* 0x040001002e557fae */ /* 0x000fe8000b901c4e */
[----:B------:R-:W-:Y:S04]  /*1590*/  LDGSTS.E.BYPASS.128 [R87+0x4000], desc[UR14][R44.64+0x100] ;  /* 0x040001002c577fae */ /* 0x000fe8000b901c4e */
[----:B------:R-:W-:Y:S04]  /*15a0*/  LDGSTS.E.BYPASS.128 [R89+0x4000], desc[UR14][R42.64+0x100] ;  /* 0x040001002a597fae */ /* 0x000fe8000b901c4e */
[----:B------:R-:W-:Y:S04]  /*15b0*/  LDGSTS.E.BYPASS.128 [R91+0x4000], desc[UR14][R40.64+0x100] ;  /* 0x04000100285b7fae */ /* 0x000fe8000b901c4e */
[----:B------:R-:W0:Y:S04]  /*15c0*/  LDGDEPBAR ;  /* 0x00000000000079af */ /* 0x000e280000000000 */
[----:B------:R-:W-:Y:S04]  /*15d0*/  LDGSTS.E.BYPASS.128 [R63+0x18000], desc[UR14][R38.64+0x100] ;  /* 0x18000100263f7fae */ /* 0x000fe8000b901c4e */
[----:B------:R-:W-:Y:S04]  /*15e0*/  LDGSTS.E.BYPASS.128 [R65+0x18000], desc[UR14][R36.64+0x100] ;  /* 0x1800010024417fae */ /* 0x000fe8000b901c4e */
[----:B------:R-:W-:Y:S04]  /*15f0*/  LDGSTS.E.BYPASS.128 [R67+0x18000], desc[UR14][R34.64+0x100] ;  /* 0x1800010022437fae */ /* 0x000fe8000b901c4e */
[----:B------:R-:W-:Y:S04]  /*1600*/  LDGSTS.E.BYPASS.128 [R69+0x18000], desc[UR14][R26.64+0x100] ;  /* 0x180001001a457fae */ /* 0x000fe8000b901c4e */
[----:B------:R-:W-:Y:S04]  /*1610*/  LDGSTS.E.BYPASS.128 [R85+0x18000], desc[UR14][R24.64+0x100] ;  /* 0x1800010018557fae */ /* 0x000fe8000b901c4e */
[----:B------:R-:W-:Y:S04]  /*1620*/  LDGSTS.E.BYPASS.128 [R87+0x18000], desc[UR14][R28.64+0x100] ;  /* 0x180001001c577fae */ /* 0x000fe8000b901c4e */
[----:B------:R-:W-:Y:S04]  /*1630*/  LDGSTS.E.BYPASS.128 [R89+0x18000], desc[UR14][R30.64+0x100] ;  /* 0x180001001e597fae */ /* 0x000fe8000b901c4e */
[----:B------:R-:W-:Y:S04]  /*1640*/  LDGSTS.E.BYPASS.128 [R91+0x18000], desc[UR14][R32.64+0x100] ;  /* 0x18000100205b7fae */ /* 0x000fe8000b901c4e */
[----:B------:R-:W0:Y:S01]  /*1650*/  LDGDEPBAR ;  /* 0x00000000000079af */ /* 0x000e220000000000 */
[----:B------:R-:W-:Y:S06]  /*1660*/  BAR.SYNC.DEFER_BLOCKING 0x0 ;  /* 0x0000000000007b1d */ /* 0x000fec0000010000 */
[----:B------:R-:W-:Y:S01]  /*1670*/  @!PT LDS RZ, [RZ] ;  /* 0x00000000fffff984 */ /* 0x000fe20000000800 */
[----:B------:R-:W-:Y:S01]  /*1680*/  @!PT LDS RZ, [RZ] ;  /* 0x00000000fffff984 */ /* 0x000fe20000000800 */
[----:B------:R-:W-:Y:S01]  /*1690*/  @!PT LDS RZ, [RZ] ;  /* 0x00000000fffff984 */ /* 0x000fe20000000800 */
        /* <DEDUP_REMOVED lines=22> */
[----:B------:R2:W-:Y:S04]  /*1800*/  LDGSTS.E.BYPASS.128 [R63+0xc000], desc[UR14][R54.64+0x300] ;  /* 0x0c000300363f7fae */ /* 0x0005e8000b901c4e */
[----:B------:R3:W-:Y:S04]  /*1810*/  LDGSTS.E.BYPASS.128 [R65+0xc000], desc[UR14][R52.64+0x300] ;  /* 0x0c00030034417fae */ /* 0x0007e8000b901c4e */
[----:B------:R4:W-:Y:S04]  /*1820*/  LDGSTS.E.BYPASS.128 [R67+0xc000], desc[UR14][R50.64+0x300] ;  /* 0x0c00030032437fae */ /* 0x0009e8000b901c4e */
[----:B------:R5:W-:Y:S01]  /*1830*/  LDGSTS.E.BYPASS.128 [R69+0xc000], desc[UR14][R48.64+0x300] ;  /* 0x0c00030030457fae */ /* 0x000be2000b901c4e */
[----:B--2---:R-:W-:-:S03]  /*1840*/  CS2R R54, SRZ ;  /* 0x0000000000367805 */ /* 0x004fc6000001ff00 */
[----:B------:R2:W-:Y:S01]  /*1850*/  LDGSTS.E.BYPASS.128 [R85+0xc000], desc[UR14][R46.64+0x300] ;  /* 0x0c0003002e557fae */ /* 0x0005e2000b901c4e */
[----:B---3--:R-:W-:-:S03]  /*1860*/  CS2R R52, SRZ ;  /* 0x0000000000347805 */ /* 0x008fc6000001ff00 */
[----:B------:R3:W-:Y:S01]  /*1870*/  LDGSTS.E.BYPASS.128 [R87+0xc000], desc[UR14][R44.64+0x300] ;  /* 0x0c0003002c577fae */ /* 0x0007e2000b901c4e */
[----:B----4-:R-:W-:-:S03]  /*1880*/  CS2R R50, SRZ ;  /* 0x0000000000327805 */ /* 0x010fc6000001ff00 */
[----:B------:R4:W-:Y:S01]  /*1890*/  LDGSTS.E.BYPASS.128 [R89+0xc000], desc[UR14][R42.64+0x300] ;  /* 0x0c0003002a597fae */ /* 0x0009e2000b901c4e */
[----:B-1---5:R-:W-:-:S03]  /*18a0*/  CS2R R48, SRZ ;  /* 0x0000000000307805 */ /* 0x022fc6000001ff00 */
[----:B------:R1:W-:Y:S01]  /*18b0*/  LDGSTS.E.BYPASS.128 [R91+0xc000], desc[UR14][R40.64+0x300] ;  /* 0x0c000300285b7fae */ /* 0x0003e2000b901c4e */
[----:B--2---:R-:W-:-:S03]  /*18c0*/  CS2R R46, SRZ ;  /* 0x00000000002e7805 */ /* 0x004fc6000001ff00 */
[----:B------:R-:W0:Y:S01]  /*18d0*/  LDGDEPBAR ;  /* 0x00000000000079af */ /* 0x000e220000000000 */
[----:B---3--:R-:W-:-:S03]  /*18e0*/  CS2R R44, SRZ ;  /* 0x00000000002c7805 */ /* 0x008fc6000001ff00 */
[----:B------:R2:W-:Y:S01]  /*18f0*/  LDGSTS.E.BYPASS.128 [R63+0x20000], desc[UR14][R38.64+0x300] ;  /* 0x20000300263f7fae */ /* 0x0005e2000b901c4e */
[----:B----4-:R-:W-:-:S03]  /*1900*/  CS2R R42, SRZ ;  /* 0x00000000002a7805 */ /* 0x010fc6000001ff00 */
[----:B------:R3:W-:Y:S01]  /*1910*/  LDGSTS.E.BYPASS.128 [R65+0x20000], desc[UR14][R36.64+0x300] ;  /* 0x2000030024417fae */ /* 0x0007e2000b901c4e */
[----:B-1----:R-:W-:-:S03]  /*1920*/  CS2R R40, SRZ ;  /* 0x0000000000287805 */ /* 0x002fc6000001ff00 */
[----:B------:R1:W-:Y:S04]  /*1930*/  LDGSTS.E.BYPASS.128 [R67+0x20000], desc[UR14][R34.64+0x300] ;  /* 0x2000030022437fae */ /* 0x0003e8000b901c4e */
[----:B------:R4:W-:Y:S01]  /*1940*/  LDGSTS.E.BYPASS.128 [R69+0x20000], desc[UR14][R26.64+0x300] ;  /* 0x200003001a457fae */ /* 0x0009e2000b901c4e */
[----:B--2---:R-:W-:-:S03]  /*1950*/  CS2R R38, SRZ ;  /* 0x0000000000267805 */ /* 0x004fc6000001ff00 */
[----:B------:R2:W-:Y:S01]  /*1960*/  LDGSTS.E.BYPASS.128 [R85+0x20000], desc[UR14][R24.64+0x300] ;  /* 0x2000030018557fae */ /* 0x0005e2000b901c4e */
[----:B---3--:R-:W-:-:S03]  /*1970*/  CS2R R36, SRZ ;  /* 0x0000000000247805 */ /* 0x008fc6000001ff00 */
[----:B------:R3:W-:Y:S01]  /*1980*/  LDGSTS.E.BYPASS.128 [R87+0x20000], desc[UR14][R28.64+0x300] ;  /* 0x200003001c577fae */ /* 0x0007e2000b901c4e */
[----:B-1----:R-:W-:-:S03]  /*1990*/  CS2R R34, SRZ ;  /* 0x0000000000227805 */ /* 0x002fc6000001ff00 */
[----:B------:R1:W-:Y:S01]  /*19a0*/  LDGSTS.E.BYPASS.128 [R89+0x20000], desc[UR14][R30.64+0x300] ;  /* 0x200003001e597fae */ /* 0x0003e2000b901c4e */
[----:B----4-:R-:W-:-:S03]  /*19b0*/  CS2R R26, SRZ ;  /* 0x00000000001a7805 */ /* 0x010fc6000001ff00 */
[----:B------:R4:W-:Y:S01]  /*19c0*/  LDGSTS.E.BYPASS.128 [R91+0x20000], desc[UR14][R32.64+0x300] ;  /* 0x20000300205b7fae */ /* 0x0009e2000b901c4e */
[----:B--2---:R-:W-:Y:S02]  /*19d0*/  SHF.R.U32.HI R85, RZ, 0x5, R2 ;  /* 0x00000005ff557819 */ /* 0x004fe40000011602 */
[----:B------:R-:W-:Y:S01]  /*19e0*/  CS2R R24, SRZ ;  /* 0x0000000000187805 */ /* 0x000fe2000001ff00 */
[----:B------:R-:W0:Y:S01]  /*19f0*/  LDGDEPBAR ;  /* 0x00000000000079af */ /* 0x000e220000000000 */
[----:B---3--:R-:W-:Y:S02]  /*1a00*/  CS2R R28, SRZ ;  /* 0x00000000001c7805 */ /* 0x008fe4000001ff00 */
[----:B------:R-:W-:Y:S02]  /*1a10*/  LOP3.LUT R85, R85, 0x7fffffc, RZ, 0xc0, !PT ;  /* 0x07fffffc55557812 */ /* 0x000fe400078ec0ff */
[----:B-1----:R-:W-:Y:S02]  /*1a20*/  CS2R R30, SRZ ;  /* 0x00000000001e7805 */ /* 0x002fe4000001ff00 */
[----:B----4-:R-:W-:-:S07]  /*1a30*/  CS2R R32, SRZ ;  /* 0x0000000000207805 */ /* 0x010fce000001ff00 */
.L_x_0:
[----:B------:R-:W1:Y:S01]  /*1a40*/  SHFL.IDX PT, R63, R85, RZ, 0x1f ;  /* 0x00001fff553f7589 */ /* 0x000e6200000e0000 */
[----:B------:R-:W-:Y:S01]  /*1a50*/  UIADD3 UR12, UR12, 0x1, URZ ;  /* 0x000000010c0c7890 */ /* 0x000fe2000fffe03f */
[----:B------:R-:W-:-:S04]  /*1a60*/  DEPBAR.LE SB0, 0x6 ;  /* 0x000081800000791a */ /* 0x000fc80000000000 */
[----:B------:R-:W-:Y:S01]  /*1a70*/  UISETP.GE.AND UP0, UPT, UR12, 0x5, UPT ;  /* 0x000000050c00788c */ /* 0x000fe2000bf06270 */
[----:B------:R-:W-:Y:S01]  /*1a80*/  BAR.SYNC.DEFER_BLOCKING 0x0 ;  /* 0x0000000000007b1d */ /* 0x000fe20000010000 */
[----:B------:R-:W-:Y:S01]  /*1a90*/  UIADD3 UR11, UR11, 0x1, URZ ;  /* 0x000000010b0b7890 */ /* 0x000fe2000fffe03f */
[----:B------:R-:W-:Y:S01]  /*1aa0*/  IADD3 R92, P1, R13, UR4, RZ ;  /* 0x000000040d5c7c10 */ /* 0x000fe2000ff3e0ff */
[----:B------:R-:W-:Y:S01]  /*1ab0*/  USEL UR12, UR12, URZ, !UP0 ;  /* 0x0000003f0c0c7287 */ /* 0x000fe2000c000000 */
[----:B------:R-:W-:Y:S02]  /*1ac0*/  VIADD R87, R62, 0x80 ;  /* 0x000000803e577836 */ /* 0x000fe40000000000 */
[----:B------:R-:W-:Y:S01]  /*1ad0*/  UMOV UR19, 0x40000040 ;  /* 0x4000004000137882 */ /* 0x000fe20000000000 */
[----:B------:R-:W-:Y:S02]  /*1ae0*/  IADD3.X R93, R15, UR5, RZ, P1, !PT ;  /* 0x000000050f5d7c10 */ /* 0x000fe40008ffe4ff */
[----:B------:R-:W-:-:S02]  /*1af0*/  IADD3 R64, P1, R14, UR4, RZ ;  /* 0x000000040e407c10 */ /* 0x000fc4000ff3e0ff */
[----:B------:R-:W-:Y:S02]  /*1b00*/  ISETP.GE.U32.AND P0, PT, R87, 0xa00, PT ;  /* 0x00000a005700780c */ /* 0x000fe40003f06070 */
[----:B------:R-:W-:Y:S02]  /*1b10*/  IADD3.X R65, R17, UR5, RZ, P1, !PT ;  /* 0x0000000511417c10 */ /* 0x000fe40008ffe4ff */
[----:B------:R-:W-:Y:S02]  /*1b20*/  IADD3 R90, P1, R16, UR4, RZ ;  /* 0x00000004105a7c10 */ /* 0x000fe4000ff3e0ff */
[----:B-1----:R-:W-:Y:S02]  /*1b30*/  R2UR UR6, R63 ;  /* 0x000000003f0672ca */ /* 0x002fe400000e0000 */
[----:B------:R-:W-:Y:S02]  /*1b40*/  IADD3.X R91, R19, UR5, RZ, P1, !PT ;  /* 0x00000005135b7c10 */ /* 0x000fe40008ffe4ff */
[----:B------:R-:W-:Y:S01]  /*1b50*/  IADD3 R62, P1, R18, UR4, RZ ;  /* 0x00000004123e7c10 */ /* 0x000fe2000ff3e0ff */
[----:B------:R-:W-:-:S03]  /*1b60*/  WARPGROUP.ARRIVE ;  /* 0x00000000000079c5 */ /* 0x000fc60000000000 */
[----:B------:R-:W-:-:S05]  /*1b70*/  IADD3.X R63, R21, UR5, RZ, P1, !PT ;  /* 0x00000005153f7c10 */ /* 0x000fca0008ffe4ff */
[----:B------:R-:W-:Y:S02]  /*1b80*/  USHF.L.U32 UR7, UR6, 0x7, URZ ;  /* 0x0000000706077899 */ /* 0x000fe4000800063f */
[----:B------:R-:W-:Y:S02]  /*1b90*/  ULEA UR6, UR12, UR10, 0xe ;  /* 0x0000000a0c067291 */ /* 0x000fe4000f8e703f */
[----:B------:R-:W-:Y:S02]  /*1ba0*/  ULOP3.LUT UR7, UR7, 0x180, URZ, 0xc0, !UPT ;  /* 0x0000018007077892 */ /* 0x000fe4000f8ec03f */
[----:B------:R-:W-:Y:S02]  /*1bb0*/  USHF.R.U32.HI UR8, URZ, 0x4, UR6 ;  /* 0x000000043f087899 */ /* 0x000fe40008011606 */
[----:B------:R-:W-:Y:S02]  /*1bc0*/  UIADD3 UR6, UR6, 0x14000, URZ ;  /* 0x0001400006067890 */ /* 0x000fe4000fffe03f */
[----:B------:R-:W-:-:S02]  /*1bd0*/  ULOP3.LUT UR8, UR8, 0x3fff, URZ, 0xc0, !UPT ;  /* 0x00003fff08087892 */ /* 0x000fc4000f8ec03f */
[----:B------:R-:W-:Y:S02]  /*1be0*/  USHF.R.U32.HI UR6, URZ, 0x4, UR6 ;  /* 0x000000043f067899 */ /* 0x000fe40008011606 */
[----:B------:R-:W-:Y:S02]  /*1bf0*/  UIADD3 UR8, UP0, UR7, UR8, URZ ;  /* 0x0000000807087290 */ /* 0x000fe4000ff1e03f */
[----:B------:R-:W-:Y:S02]  /*1c00*/  ULOP3.LUT UR6, UR6, 0x3fff, URZ, 0xc0, !UPT ;  /* 0x00003fff06067892 */ /* 0x000fe4000f8ec03f */
[----:B------:R-:W-:Y:S02]  /*1c10*/  UIADD3.X UR9, URZ, URZ, URZ, UP0, !UPT ;  /* 0x0000003f3f097290 */ /* 0x000fe400087fe43f */
[----:B------:R-:W-:Y:S02]  /*1c20*/  ULOP3.LUT UR18, UR6, 0x2000000, URZ, 0xfc, !UPT ;  /* 0x0200000006127892 */ /* 0x000fe4000f8efc3f */
[----:B------:R-:W-:-:S02]  /*1c30*/  ULOP3.LUT UR16, UR8, 0x2000000, URZ, 0xfc, !UPT ;  /* 0x0200000008107892 */ /* 0x000fc4000f8efc3f */
[----:B------:R-:W-:Y:S01]  /*1c40*/  ULOP3.LUT UR17, UR9, 0x40000040, URZ, 0xfc, !UPT ;  /* 0x4000004009117892 */ /* 0x000fe2000f8efc3f */
[----:B------:R-:W-:Y:S01]  /*1c50*/  UMOV UR7, URZ ;  /* 0x0000003f00077c82 */ /* 0x000fe20008000000 */
[----:B------:R-:W-:-:S04]  /*1c60*/  UISETP.GE.AND UP0, UPT, UR11, 0x5, UPT ;  /* 0x000000050b00788c */ /* 0x000fc8000bf06270 */
[----:B------:R-:W-:-:S03]  /*1c70*/  USEL UR11, UR11, URZ, !UP0 ;  /* 0x0000003f0b0b7287 */ /* 0x000fc6000c000000 */
[----:B------:R-:W-:Y:S01]  /*1c80*/  HGMMA.64x64x16.F32.BF16 R24, gdesc[UR16], R24 ;  /* 0x00e00000101879f0 */ /* 0x000fe20008701818 */
[----:B------:R-:W-:Y:S01]  /*1c90*/  UMOV UR16, 0x2000002 ;  /* 0x0200000200107882 */ /* 0x000fe20000000000 */
[----:B------:R-:W-:Y:S02]  /*1ca0*/  UMOV UR17, 0x40000040 ;  /* 0x4000004000117882 */ /* 0x000fe40000000000 */
[----:B------:R-:W-:Y:S02]  /*1cb0*/  UIADD3.64 UR18, UR6, UR16, URZ ;  /* 0x0000001006127297 */ /* 0x000fe4000fffe03f */
[----:B------:R-:W-:-:S09]  /*1cc0*/  UIADD3.64 UR16, UR8, UR16, URZ ;  /* 0x0000001008107297 */ /* 0x000fd2000fffe03f */
        /* <DEDUP_REMOVED lines=29> */
[----:B------:R-:W-:Y:S02]  /*1ea0*/  UIADD3.64 UR16, UR8, UR16, URZ ;  /* 0x0000001008107297 */ /* 0x000fe4000fffe03f */
[----:B------:R-:W-:-:S06]  /*1eb0*/  ULEA UR6, UR11, UR10, 0xe ;  /* 0x0000000a0b067291 */ /* 0x000fcc000f8e703f */
[----:B------:R-:W-:Y:S02]  /*1ec0*/  LEA R67, R3, UR6, 0x1 ;  /* 0x0000000603437c11 */ /* 0x000fe4000f8e08ff */
[----:B------:R-:W-:Y:S02]  /*1ed0*/  LEA R69, R4, UR6, 0x1 ;  /* 0x0000000604457c11 */ /* 0x000fe4000f8e08ff */
[----:B------:R-:W-:Y:S02]  /*1ee0*/  LEA R89, R5, UR6, 0x1 ;  /* 0x0000000605597c11 */ /* 0x000fe4000f8e08ff */
[----:B------:R-:W-:Y:S01]  /*1ef0*/  LEA R88, R6, UR6, 0x1 ;  /* 0x0000000606587c11 */ /* 0x000fe2000f8e08ff */
[----:B------:R-:W-:Y:S03]  /*1f00*/  HGMMA.64x64x16.F32.BF16 R24, gdesc[UR16], R24, gsb0 ;  /* 0x00e00000101879f0 */ /* 0x000fe60008001818 */
[----:B------:R-:W-:-:S02]  /*1f10*/  WARPGROUP.DEPBAR.LE gsb0, 0x1 ;  /* 0x00008000000079c5 */ /* 0x000fc40000010100 */
[----:B------:R-:W-:Y:S06]  /*1f20*/  BAR.SYNC.DEFER_BLOCKING 0x0 ;  /* 0x0000000000007b1d */ /* 0x000fec0000010000 */
[----:B------:R-:W-:Y:S01]  /*1f30*/  @!PT LDS RZ, [RZ] ;  /* 0x00000000fffff984 */ /* 0x000fe20000000800 */
[----:B------:R-:W-:Y:S01]  /*1f40*/  @!PT LDS RZ, [RZ] ;  /* 0x00000000fffff984 */ /* 0x000fe20000000800 */
[----:B------:R-:W-:Y:S01]  /*1f50*/  @!PT LDS RZ, [RZ] ;  /* 0x00000000fffff984 */ /* 0x000fe20000000800 */
[----:B------:R1:W-:Y:S04]  /*1f60*/  LDGSTS.E.BYPASS.128 [R67], desc[UR14][R92.64], !P0 ;  /* 0x000000005c437fae */ /* 0x0003e8000c101c4e */
[----:B------:R2:W-:Y:S04]  /*1f70*/  LDGSTS.E.BYPASS.128 [R69], desc[UR14][R64.64], !P0 ;  /* 0x0000000040457fae */ /* 0x0005e8000c101c4e */
[----:B------:R3:W-:Y:S01]  /*1f80*/  LDGSTS.E.BYPASS.128 [R89], desc[UR14][R90.64], !P0 ;  /* 0x000000005a597fae */ /* 0x0007e2000c101c4e */
[----:B-1----:R-:W-:-:S03]  /*1f90*/  IADD3 R92, P1, R20, UR4, RZ ;  /* 0x00000004145c7c10 */ /* 0x002fc6000ff3e0ff */
[----:B------:R1:W-:Y:S01]  /*1fa0*/  LDGSTS.E.BYPASS.128 [R88], desc[UR14][R62.64], !P0 ;  /* 0x000000003e587fae */ /* 0x0003e2000c101c4e */
[----:B------:R-:W-:Y:S02]  /*1fb0*/  IADD3.X R93, R23, UR5, RZ, P1, !PT ;  /* 0x00000005175d7c10 */ /* 0x000fe40008ffe4ff */
[----:B--2---:R-:W-:Y:S02]  /*1fc0*/  IADD3 R64, P1, R22, UR4, RZ ;  /* 0x0000000416407c10 */ /* 0x004fe4000ff3e0ff */
[----:B---3--:R-:W-:Y:S02]  /*1fd0*/  LEA R90, R7, UR6, 0x1 ;  /* 0x00000006075a7c11 */ /* 0x008fe4000f8e08ff */
[----:B------:R-:W-:Y:S02]  /*1fe0*/  IADD3.X R65, R57, UR5, RZ, P1, !PT ;  /* 0x0000000539417c10 */ /* 0x000fe40008ffe4ff */
[----:B------:R-:W-:Y:S01]  /*1ff0*/  LEA R91, R8, UR6, 0x1 ;  /* 0x00000006085b7c11 */ /* 0x000fe2000f8e08ff */
[----:B------:R2:W-:Y:S01]  /*2000*/  LDGSTS.E.BYPASS.128 [R90], desc[UR14][R92.64], !P0 ;  /* 0x000000005c5a7fae */ /* 0x0005e2000c101c4e */
[----:B-1----:R-:W-:-:S03]  /*2010*/  IADD3 R62, P1, R56, UR4, RZ ;  /* 0x00000004383e7c10 */ /* 0x002fc6000ff3e0ff */
[----:B------:R-:W-:Y:S01]  /*2020*/  LDGSTS.E.BYPASS.128 [R91], desc[UR14][R64.64], !P0 ;  /* 0x00000000405b7fae */ /* 0x000fe2000c101c4e */
[----:B------:R-:W-:Y:S02]  /*2030*/  IADD3.X R63, R59, UR5, RZ, P1, !PT ;  /* 0x000000053b3f7c10 */ /* 0x000fe40008ffe4ff */
[----:B--2---:R-:W-:Y:S02]  /*2040*/  LEA R92, R9, UR6, 0x1 ;  /* 0x00000006095c7c11 */ /* 0x004fe4000f8e08ff */
[----:B------:R-:W-:-:S03]  /*2050*/  LEA R93, R10, UR6, 0x1 ;  /* 0x000000060a5d7c11 */ /* 0x000fc6000f8e08ff */
[----:B------:R1:W-:Y:S02]  /*2060*/  LDGSTS.E.BYPASS.128 [R92], desc[UR14][R62.64], !P0 ;  /* 0x000000003e5c7fae */ /* 0x0003e4000c101c4e */
[----:B-1----:R-:W-:-:S04]  /*2070*/  IADD3 R62, P1, R58, UR4, RZ ;  /* 0x000000043a3e7c10 */ /* 0x002fc8000ff3e0ff */
[----:B------:R-:W-:Y:S02]  /*2080*/  IADD3.X R63, R61, UR5, RZ, P1, !PT ;  /* 0x000000053d3f7c10 */ /* 0x000fe40008ffe4ff */
[----:B------:R-:W-:-:S03]  /*2090*/  IADD3 R64, P1, R60, UR4, RZ ;  /* 0x000000043c407c10 */ /* 0x000fc6000ff3e0ff */
[----:B------:R-:W-:Y:S01]  /*20a0*/  LDGSTS.E.BYPASS.128 [R93], desc[UR14][R62.64], !P0 ;  /* 0x000000003e5d7fae */ /* 0x000fe2000c101c4e */
[----:B------:R-:W-:Y:S02]  /*20b0*/  IADD3.X R65, R71, UR5, RZ, P1, !PT ;  /* 0x0000000547417c10 */ /* 0x000fe40008ffe4ff */
[----:B------:R-:W-:Y:S01]  /*20c0*/  IADD3 R66, P1, R70, UR4, RZ ;  /* 0x0000000446427c10 */ /* 0x000fe2000ff3e0ff */
[----:B------:R-:W0:Y:S04]  /*20d0*/  LDGDEPBAR ;  /* 0x00000000000079af */ /* 0x000e280000000000 */
[----:B------:R1:W-:Y:S02]  /*20e0*/  LDGSTS.E.BYPASS.128 [R67+0x14000], desc[UR14][R64.64], !P0 ;  /* 0x1400000040437fae */ /* 0x0003e4000c101c4e */
[----:B-1----:R-:W-:-:S02]  /*20f0*/  IADD3.X R67, R73, UR5, RZ, P1, !PT ;  /* 0x0000000549437c10 */ /* 0x002fc40008ffe4ff */
[----:B------:R-:W-:-:S03]  /*2100*/  IADD3 R68, P1, R72, UR4, RZ ;  /* 0x0000000448447c10 */ /* 0x000fc6000ff3e0ff */
[----:B------:R1:W-:Y:S02]  /*2110*/  LDGSTS.E.BYPASS.128 [R69+0x14000], desc[UR14][R66.64], !P0 ;  /* 0x1400000042457fae */ /* 0x0003e4000c101c4e */
[----:B-1----:R-:W-:Y:S02]  /*2120*/  IADD3.X R69, R75, UR5, RZ, P1, !PT ;  /* 0x000000054b457c10 */ /* 0x002fe40008ffe4ff */
[----:B------:R-:W-:Y:S02]  /*2130*/  IADD3 R62, P1, R74, UR4, RZ ;  /* 0x000000044a3e7c10 */ /* 0x000fe4000ff3e0ff */
[----:B------:R-:W-:Y:S01]  /*2140*/  IADD3 R66, P2, R81, UR4, RZ ;  /* 0x0000000451427c10 */ /* 0x000fe2000ff5e0ff */
[----:B------:R-:W-:Y:S01]  /*2150*/  LDGSTS.E.BYPASS.128 [R89+0x14000], desc[UR14][R68.64], !P0 ;  /* 0x1400000044597fae */ /* 0x000fe2000c101c4e */
[----:B------:R-:W-:Y:S02]  /*2160*/  IADD3.X R63, R77, UR5, RZ, P1, !PT ;  /* 0x000000054d3f7c10 */ /* 0x000fe40008ffe4ff */
[----:B------:R-:W-:-:S02]  /*2170*/  IADD3 R64, P1, R76, UR4, RZ ;  /* 0x000000044c407c10 */ /* 0x000fc4000ff3e0ff */
[----:B------:R-:W-:Y:S01]  /*2180*/  IADD3.X R67, R84, UR5, RZ, P2, !PT ;  /* 0x0000000554437c10 */ /* 0x000fe200097fe4ff */
[----:B------:R1:W-:Y:S01]  /*2190*/  LDGSTS.E.BYPASS.128 [R88+0x14000], desc[UR14][R62.64], !P0 ;  /* 0x140000003e587fae */ /* 0x0003e2000c101c4e */
[----:B------:R-:W-:-:S05]  /*21a0*/  IADD3.X R65, R79, UR5, RZ, P1, !PT ;  /* 0x000000054f417c10 */ /* 0x000fca0008ffe4ff */
[----:B------:R-:W-:Y:S01]  /*21b0*/  LDGSTS.E.BYPASS.128 [R90+0x14000], desc[UR14][R64.64], !P0 ;  /* 0x14000000405a7fae */ /* 0x000fe2000c101c4e */
[----:B-1----:R-:W-:-:S04]  /*21c0*/  IADD3 R62, P1, R78, UR4, RZ ;  /* 0x000000044e3e7c10 */ /* 0x002fc8000ff3e0ff */
[----:B------:R-:W-:Y:S02]  /*21d0*/  IADD3.X R63, R82, UR5, RZ, P1, !PT ;  /* 0x00000005523f7c10 */ /* 0x000fe40008ffe4ff */
[----:B------:R-:W-:Y:S01]  /*21e0*/  IADD3 R68, P1, R80, UR4, RZ ;  /* 0x0000000450447c10 */ /* 0x000fe2000ff3e0ff */
[----:B------:R-:W-:Y:S02]  /*21f0*/  UIADD3 UR4, UP0, UR4, 0x100, URZ ;  /* 0x0000010004047890 */ /* 0x000fe4000ff1e03f */
[----:B------:R1:W-:Y:S01]  /*2200*/  LDGSTS.E.BYPASS.128 [R91+0x14000], desc[UR14][R62.64], !P0 ;  /* 0x140000003e5b7fae */ /* 0x0003e2000c101c4e */
[----:B------:R-:W-:Y:S01]  /*2210*/  IADD3.X R69, R83, UR5, RZ, P1, !PT ;  /* 0x0000000553457c10 */ /* 0x000fe20008ffe4ff */
[----:B------:R-:W-:-:S04]  /*2220*/  UIADD3.X UR5, URZ, UR5, URZ, UP0, !UPT ;  /* 0x000000053f057290 */ /* 0x000fc800087fe43f */
[----:B------:R2:W-:Y:S04]  /*2230*/  LDGSTS.E.BYPASS.128 [R92+0x14000], desc[UR14][R68.64], !P0 ;  /* 0x14000000445c7fae */ /* 0x0005e8000c101c4e */
[----:B------:R2:W-:Y:S01]  /*2240*/  LDGSTS.E.BYPASS.128 [R93+0x14000], desc[UR14][R66.64], !P0 ;  /* 0x14000000425d7fae */ /* 0x0005e2000c101c4e */
[----:B------:R-:W-:Y:S01]  /*2250*/  ISETP.GE.U32.AND P0, PT, R87, 0xb80, PT ;  /* 0x00000b805700780c */ /* 0x000fe20003f06070 */
[----:B-1----:R-:W-:Y:S02]  /*2260*/  IMAD.MOV.U32 R62, RZ, RZ, R87 ;  /* 0x000000ffff3e7224 */ /* 0x002fe400078e0057 */
[----:B------:R-:W0:Y:S10]  /*2270*/  LDGDEPBAR ;  /* 0x00000000000079af */ /* 0x000e340000000000 */
[----:B--2---:R-:W-:Y:S05]  /*2280*/  @!P0 BRA `(.L_x_0) ;  /* 0xfffffff400ec8947 */ /* 0x004fea000383ffff */
[----:B------:R-:W-:Y:S01]  /*2290*/  SHF.R.U32.HI R20, RZ, 0x5, R2 ;  /* 0x00000005ff147819 */ /* 0x000fe20000011602 */
[----:B------:R-:W-:Y:S02]  /*22a0*/  WARPGROUP.DEPBAR.LE gsb0, 0x0 ;  /* 0x00008000000079c5 */ /* 0x000fe40000010000 */
[----:B------:R-:W-:-:S04]  /*22b0*/  DEPBAR.LE SB0, 0x0 ;  /* 0x000080000000791a */ /* 0x000fc80000000000 */
[----:B------:R-:W-:Y:S01]  /*22c0*/  LOP3.LUT R20, R20, 0x3, RZ, 0xc0, !PT ;  /* 0x0000000314147812 */ /* 0x000fe200078ec0ff */
[C---:B------:R-:W-:Y:S01]  /*22d0*/  IMAD.SHL.U32 R4, R2.reuse, 0x2, RZ ;  /* 0x0000000202047824 */ /* 0x040fe200078e00ff */
[----:B------:R-:W-:Y:S01]  /*22e0*/  SHF.R.U32.HI R3, RZ, 0x2, R2 ;  /* 0x00000002ff037819 */ /* 0x000fe20000011602 */
[----:B------:R-:W-:Y:S02]  /*22f0*/  IMAD.SHL.U32 R7, R2, 0x8, RZ ;  /* 0x0000000802077824 */ /* 0x000fe400078e00ff */
[----:B------:R-:W-:Y:S01]  /*2300*/  IMAD.SHL.U32 R6, R20, 0x10, RZ ;  /* 0x0000001014067824 */ /* 0x000fe200078e00ff */
[----:B------:R-:W-:Y:S02]  /*2310*/  SGXT.U32 R3, R3, 0x3 ;  /* 0x000000030303781a */ /* 0x000fe40000000000 */
[----:B------:R-:W-:Y:S02]  /*2320*/  LOP3.LUT R4, R4, 0x6, RZ, 0xc0, !PT ;  /* 0x0000000604047812 */ /* 0x000fe400078ec0ff */
[----:B------:R-:W-:-:S02]  /*2330*/  LOP3.LUT R3, R6, R3, RZ, 0xfc, !PT ;  /* 0x0000000306037212 */ /* 0x000fc400078efcff */
[----:B------:R-:W-:-:S03]  /*2340*/  LOP3.LUT R10, R12, 0x38, R7, 0xf8, !PT ;  /* 0x000000380c0a7812 */ /* 0x000fc600078ef807 */
[----:B------:R-:W-:Y:S01]  /*2350*/  IMAD R3, R3, 0x48, R4 ;  /* 0x0000004803037824 */ /* 0x000fe200078e0204 */
[----:B------:R-:W-:Y:S01]  /*2360*/  ISETP.GE.AND P0, PT, R10, 0x40, PT ;  /* 0x000000400a00780c */ /* 0x000fe20003f06270 */
[----:B------:R-:W1:Y:S03]  /*2370*/  LDC.64 R4, c[0x0][0x210] ;  /* 0x00008400ff047b82 */ /* 0x000e660000000a00 */
[----:B------:R-:W-:-:S05]  /*2380*/  LEA R6, R3, UR10, 0x2 ;  /* 0x0000000a03067c11 */ /* 0x000fca000f8e10ff */
[----:B------:R-:W-:Y:S01]  /*2390*/  BAR.SYNC.DEFER_BLOCKING 0x0 ;  /* 0x0000000000007b1d */ /* 0x000fe20000010000 */
[----:B------:R-:W-:Y:S01]  /*23a0*/  ISETP.LT.AND P1, PT, R11, R0, !P0 ;  /* 0x000000000b00720c */ /* 0x000fe20004721270 */
[----:B-1----:R-:W-:-:S04]  /*23b0*/  IMAD.WIDE R8, R10, 0x2, R4 ;  /* 0x000000020a087825 */ /* 0x002fc800078e0204 */
[----:B------:R1:W-:Y:S04]  /*23c0*/  STS.64 [R6], R24 ;  /* 0x0000001806007388 */ /* 0x0003e80000000a00 */
[----:B------:R2:W-:Y:S04]  /*23d0*/  STS.64 [R6+0x900], R26 ;  /* 0x0009001a06007388 */ /* 0x0005e80000000a00 */
[----:B------:R-:W-:Y:S04]  /*23e0*/  STS.64 [R6+0x20], R28 ;  /* 0x0000201c06007388 */ /* 0x000fe80000000a00 */
[----:B------:R-:W-:Y:S01]  /*23f0*/  STS.64 [R6+0x920], R30 ;  /* 0x0009201e06007388 */ /* 0x000fe20000000a00 */
[----:B-1----:R-:W-:-:S03]  /*2400*/  CS2R R24, SRZ ;  /* 0x0000000000187805 */ /* 0x002fc6000001ff00 */
[----:B------:R-:W-:Y:S01]  /*2410*/  STS.64 [R6+0x40], R32 ;  /* 0x0000402006007388 */ /* 0x000fe20000000a00 */
[----:B--2---:R-:W-:-:S03]  /*2420*/  CS2R R26, SRZ ;  /* 0x00000000001a7805 */ /* 0x004fc6000001ff00 */
[----:B------:R-:W-:Y:S04]  /*2430*/  STS.64 [R6+0x940], R34 ;  /* 0x0009402206007388 */ /* 0x000fe80000000a00 */
[----:B------:R1:W-:Y:S04]  /*2440*/  STS.64 [R6+0x60], R36 ;  /* 0x0000602406007388 */ /* 0x0003e80000000a00 */
[----:B------:R-:W-:Y:S04]  /*2450*/  STS.64 [R6+0x960], R38 ;  /* 0x0009602606007388 */ /* 0x000fe80000000a00 */
[----:B------:R-:W-:Y:S04]  /*2460*/  STS.64 [R6+0x80], R40 ;  /* 0x0000802806007388 */ /* 0x000fe80000000a00 */
[----:B------:R-:W-:Y:S04]  /*2470*/  STS.64 [R6+0x980], R42 ;  /* 0x0009802a06007388 */ /* 0x000fe80000000a00 */
[----:B------:R-:W-:Y:S04]  /*2480*/  STS.64 [R6+0xa0], R44 ;  /* 0x0000a02c06007388 */ /* 0x000fe80000000a00 */
[----:B------:R-:W-:Y:S04]  /*2490*/  STS.64 [R6+0x9a0], R46 ;  /* 0x0009a02e06007388 */ /* 0x000fe80000000a00 */
[----:B------:R-:W-:Y:S04]  /*24a0*/  STS.64 [R6+0xc0], R48 ;  /* 0x0000c03006007388 */ /* 0x000fe80000000a00 */
[----:B------:R-:W-:Y:S04]  /*24b0*/  STS.64 [R6+0x9c0], R50 ;  /* 0x0009c03206007388 */ /* 0x000fe80000000a00 */
[----:B------:R-:W-:Y:S04]  /*24c0*/  STS.64 [R6+0xe0], R52 ;  /* 0x0000e03406007388 */ /* 0x000fe80000000a00 */
[----:B------:R2:W-:Y:S01]  /*24d0*/  STS.64 [R6+0x9e0], R54 ;  /* 0x0009e03606007388 */ /* 0x0005e20000000a00 */
[----:B------:R-:W-:Y:S01]  /*24e0*/  BAR.SYNC.DEFER_BLOCKING 0x0 ;  /* 0x0000000000007b1d */ /* 0x000fe20000010000 */
[----:B------:R-:W-:-:S04]  /*24f0*/  LOP3.LUT R3, R11, 0x10, RZ, 0xfc, !PT ;  /* 0x000000100b037812 */ /* 0x000fc800078efcff */
[----:B------:R-:W-:Y:S01]  /*2500*/  ISETP.LT.AND P2, PT, R3, R0, !P0 ;  /* 0x000000000300720c */ /* 0x000fe20004741270 */
[----:B------:R-:W3:Y:S01]  /*2510*/  @P1 LDG.E.EL.128 R24, desc[UR14][R8.64] ;  /* 0x0000000e08181981 */ /* 0x000ee2000c2e1d00 */
[----:B------:R-:W-:Y:S02]  /*2520*/  CS2R R16, SRZ ;  /* 0x0000000000107805 */ /* 0x000fe4000001ff00 */
[----:B------:R-:W-:Y:S02]  /*2530*/  CS2R R18, SRZ ;  /* 0x0000000000127805 */ /* 0x000fe4000001ff00 */
[----:B-1----:R-:W-:-:S04]  /*2540*/  LOP3.LUT R37, R11, 0x20, RZ, 0xfc, !PT ;  /* 0x000000200b257812 */ /* 0x002fc800078efcff */
[----:B------:R-:W-:-:S03]  /*2550*/  ISETP.LT.AND P3, PT, R37, R0, !P0 ;  /* 0x000000002500720c */ /* 0x000fc60004761270 */
[----:B------:R-:W4:Y:S01]  /*2560*/  @P2 LDG.E.EL.128 R16, desc[UR14][R8.64] ;  /* 0x0000000e08102981 */ /* 0x000f22000c2e1d00 */
[----:B------:R-:W-:Y:S02]  /*2570*/  CS2R R4, SRZ ;  /* 0x0000000000047805 */ /* 0x000fe4000001ff00 */
[----:B--2---:R-:W-:-:S07]  /*2580*/  CS2R R6, SRZ ;  /* 0x0000000000067805 */ /* 0x004fce000001ff00 */
[----:B------:R-:W2:Y:S01]  /*2590*/  @P3 LDG.E.EL.128 R4, desc[UR14][R8.64] ;  /* 0x0000000e08043981 */ /* 0x000ea2000c2e1d00 */
[----:B------:R-:W-:Y:S02]  /*25a0*/  LOP3.LUT R39, R11, 0x30, RZ, 0xfc, !PT ;  /* 0x000000300b277812 */ /* 0x000fe400078efcff */
[----:B------:R-:W-:Y:S02]  /*25b0*/  CS2R R12, SRZ ;  /* 0x00000000000c7805 */ /* 0x000fe4000001ff00 */
[----:B------:R-:W-:Y:S02]  /*25c0*/  CS2R R14, SRZ ;  /* 0x00000000000e7805 */ /* 0x000fe4000001ff00 */
[----:B------:R-:W-:-:S13]  /*25d0*/  ISETP.LT.AND P0, PT, R39, R0, !P0 ;  /* 0x000000002700720c */ /* 0x000fda0004701270 */
[----:B------:R1:W5:Y:S01]  /*25e0*/  @P0 LDG.E.EL.128 R12, desc[UR14][R8.64] ;  /* 0x0000000e080c0981 */ /* 0x000362000c2e1d00 */
[----:B------:R-:W-:Y:S01]  /*25f0*/  SHF.R.U32.HI R0, RZ, 0x3, R2 ;  /* 0x00000003ff007819 */ /* 0x000fe20000011602 */
[----:B------:R-:W-:Y:S02]  /*2600*/  IMAD.SHL.U32 R21, R20, 0x4, RZ ;  /* 0x0000000414157824 */ /* 0x000fe400078e00ff */
[--C-:B------:R-:W-:Y:S01]  /*2610*/  IMAD R2, R3, 0x40, R10.reuse ;  /* 0x0000004003027824 */ /* 0x100fe200078e020a */
[----:B------:R-:W-:Y:S01]  /*2620*/  SGXT.U32 R0, R0, 0x2 ;  /* 0x000000020000781a */ /* 0x000fe20000000000 */
[--C-:B------:R-:W-:Y:S02]  /*2630*/  IMAD R36, R11, 0x40, R10.reuse ;  /* 0x000000400b247824 */ /* 0x100fe400078e020a */
[--C-:B------:R-:W-:Y:S01]  /*2640*/  IMAD R3, R39, 0x40, R10.reuse ;  /* 0x0000004027037824 */ /* 0x100fe200078e020a */
[----:B------:R-:W-:Y:S01]  /*2650*/  LOP3.LUT R21, R21, R0, RZ, 0xfc, !PT ;  /* 0x0000000015157212 */ /* 0x000fe200078efcff */
[----:B------:R-:W-:-:S04]  /*2660*/  IMAD R0, R37, 0x40, R10 ;  /* 0x0000004025007824 */ /* 0x000fc800078e020a */
[----:B------:R-:W-:-:S05]  /*2670*/  IMAD R21, R21, 0x48, R86 ;  /* 0x0000004815157824 */ /* 0x000fca00078e0256 */
[----:B------:R-:W-:-:S05]  /*2680*/  LEA R46, R21, UR10, 0x2 ;  /* 0x0000000a152e7c11 */ /* 0x000fca000f8e10ff */
[----:B------:R-:W3:Y:S04]  /*2690*/  LDS.128 R28, [R46] ;  /* 0x000000002e1c7984 */ /* 0x000ee80000000c00 */
[----:B------:R-:W2:Y:S04]  /*26a0*/  LDS.128 R32, [R46+0x10] ;  /* 0x000010002e207984 */ /* 0x000ea80000000c00 */
[----:B------:R-:W2:Y:S04]  /*26b0*/  LDS.128 R20, [R46+0x1200] ;  /* 0x001200002e147984 */ /* 0x000ea80000000c00 */
[----:B-1----:R-:W1:Y:S01]  /*26c0*/  LDS.128 R8, [R46+0x1210] ;  /* 0x001210002e087984 */ /* 0x002e620000000c00 */
[C---:B---3--:R-:W-:Y:S01]  /*26d0*/  PRMT R37, R24.reuse, 0x7632, R37 ;  /* 0x0000763218257816 */ /* 0x048fe20000000025 */
[----:B------:R-:W-:Y:S01]  /*26e0*/  IMAD.U32 R43, R24, 0x10000, RZ ;  /* 0x00010000182b7824 */ /* 0x000fe200078e00ff */
[C---:B------:R-:W-:Y:S01]  /*26f0*/  PRMT R24, R25.reuse, 0x7632, R24 ;  /* 0x0000763219187816 */ /* 0x040fe20000000018 */
[----:B------:R-:W-:Y:S01]  /*2700*/  IMAD.U32 R25, R25, 0x10000, RZ ;  /* 0x0001000019197824 */ /* 0x000fe200078e00ff */
[----:B------:R-:W-:Y:S01]  /*2710*/  PRMT R39, R26, 0x7632, R39 ;  /* 0x000076321a277816 */ /* 0x000fe20000000027 */
[----:B------:R-:W-:-:S02]  /*2720*/  IMAD.U32 R40, R37, 0x10000, RZ ;  /* 0x0001000025287824 */ /* 0x000fc400078e00ff */
[----:B------:R-:W-:Y:S01]  /*2730*/  FADD R37, R28, R43 ;  /* 0x0000002b1c257221 */ /* 0x000fe20000000000 */
[----:B------:R-:W-:Y:S01]  /*2740*/  IMAD.U32 R45, R26, 0x10000, RZ ;  /* 0x000100001a2d7824 */ /* 0x000fe200078e00ff */
[C---:B------:R-:W-:Y:S01]  /*2750*/  PRMT R41, R27.reuse, 0x7632, R41 ;  /* 0x000076321b297816 */ /* 0x040fe20000000029 */
[----:B------:R-:W-:Y:S02]  /*2760*/  IMAD.U32 R47, R27, 0x10000, RZ ;  /* 0x000100001b2f7824 */ /* 0x000fe400078e00ff */
[----:B------:R-:W-:Y:S01]  /*2770*/  FADD R38, R30, R25 ;  /* 0x000000191e267221 */ /* 0x000fe20000000000 */
[----:B------:R-:W-:Y:S02]  /*2780*/  IMAD.U32 R28, R24, 0x10000, RZ ;  /* 0x00010000181c7824 */ /* 0x000fe400078e00ff */
[----:B------:R-:W-:Y:S01]  /*2790*/  FADD R40, R29, R40 ;  /* 0x000000281d287221 */ /* 0x000fe20000000000 */
[----:B------:R-:W3:Y:S01]  /*27a0*/  LDS.128 R24, [R46+0x2400] ;  /* 0x002400002e187984 */ /* 0x000ee20000000c00 */
[----:B------:R-:W-:-:S02]  /*27b0*/  IMAD.U32 R44, R39, 0x10000, RZ ;  /* 0x00010000272c7824 */ /* 0x000fc400078e00ff */
[----:B------:R-:W-:Y:S01]  /*27c0*/  FADD R39, R31, R28 ;  /* 0x0000001c1f277221 */ /* 0x000fe20000000000 */
[----:B------:R-:W-:Y:S01]  /*27d0*/  IMAD.U32 R48, R41, 0x10000, RZ ;  /* 0x0001000029307824 */ /* 0x000fe200078e00ff */
[----:B------:R-:W3:Y:S01]  /*27e0*/  LDS.128 R28, [R46+0x2410] ;  /* 0x002410002e1c7984 */ /* 0x000ee20000000c00 */
[----:B--2---:R-:W-:Y:S01]  /*27f0*/  FADD R41, R32, R45 ;  /* 0x0000002d20297221 */ /* 0x004fe20000000000 */
[----:B------:R-:W-:Y:S01]  /*2800*/  FADD R44, R33, R44 ;  /* 0x0000002c212c7221 */ /* 0x000fe20000000000 */
[C---:B----4-:R-:W-:Y:S01]  /*2810*/  PRMT R32, R16.reuse, 0x7632, R32 ;  /* 0x0000763210207816 */ /* 0x050fe20000000020 */
[----:B------:R-:W-:Y:S01]  /*2820*/  IMAD.U32 R33, R16, 0x10000, RZ ;  /* 0x0001000010217824 */ /* 0x000fe200078e00ff */
[----:B------:R-:W-:Y:S01]  /*2830*/  PRMT R16, R17, 0x7632, R16 ;  /* 0x0000763211107816 */ /* 0x000fe20000000010 */
[----:B------:R-:W-:Y:S01]  /*2840*/  FADD R43, R35, R48 ;  /* 0x00000030232b7221 */ /* 0x000fe20000000000 */
[----:B------:R-:W-:Y:S01]  /*2850*/  IMAD.U32 R35, R17, 0x10000, RZ ;  /* 0x0001000011237824 */ /* 0x000fe200078e00ff */
[C---:B------:R-:W-:Y:S01]  /*2860*/  PRMT R17, R18.reuse, 0x7632, R17 ;  /* 0x0000763212117816 */ /* 0x040fe20000000011 */
[----:B------:R-:W-:Y:S01]  /*2870*/  IMAD.U32 R45, R18, 0x10000, RZ ;  /* 0x00010000122d7824 */ /* 0x000fe200078e00ff */
[----:B------:R-:W-:Y:S01]  /*2880*/  PRMT R18, R19, 0x7632, R18 ;  /* 0x0000763213127816 */ /* 0x000fe20000000012 */
[----:B------:R-:W-:-:S02]  /*2890*/  IMAD.U32 R32, R32, 0x10000, RZ ;  /* 0x0001000020207824 */ /* 0x000fc400078e00ff */
[----:B------:R-:W-:Y:S01]  /*28a0*/  FADD R42, R34, R47 ;  /* 0x0000002f222a7221 */ /* 0x000fe20000000000 */
[----:B------:R-:W-:Y:S02]  /*28b0*/  IMAD.U32 R16, R16, 0x10000, RZ ;  /* 0x0001000010107824 */ /* 0x000fe400078e00ff */
[----:B------:R-:W-:Y:S01]  /*28c0*/  FADD R20, R20, R33 ;  /* 0x0000002114147221 */ /* 0x000fe20000000000 */
[----:B------:R-:W-:Y:S01]  /*28d0*/  FADD R22, R22, R35 ;  /* 0x0000002316167221 */ /* 0x000fe20000000000 */
[----:B------:R-:W-:Y:S01]  /*28e0*/  FADD R21, R21, R32 ;  /* 0x0000002015157221 */ /* 0x000fe20000000000 */
[----:B------:R-:W-:Y:S01]  /*28f0*/  IMAD.U32 R47, R19, 0x10000, RZ ;  /* 0x00010000132f7824 */ /* 0x000fe200078e00ff */
[----:B------:R-:W2:Y:S01]  /*2900*/  LDS.128 R32, [R46+0x3600] ;  /* 0x003600002e207984 */ /* 0x000ea20000000c00 */
[----:B------:R-:W-:Y:S01]  /*2910*/  FADD R23, R23, R16 ;  /* 0x0000001017177221 */ /* 0x000fe20000000000 */
[----:B------:R-:W-:Y:S02]  /*2920*/  IMAD.U32 R48, R17, 0x10000, RZ ;  /* 0x0001000011307824 */ /* 0x000fe400078e00ff */
[----:B-1----:R-:W-:Y:S01]  /*2930*/  FADD R45, R8, R45 ;  /* 0x0000002d082d7221 */ /* 0x002fe20000000000 */
[----:B------:R-:W-:Y:S01]  /*2940*/  IMAD.U32 R50, R18, 0x10000, RZ ;  /* 0x0001000012327824 */ /* 0x000fe200078e00ff */
[C---:B------:R-:W-:Y:S01]  /*2950*/  PRMT R8, R4.reuse, 0x7632, R8 ;  /* 0x0000763204087816 */ /* 0x040fe20000000008 */
[----:B------:R-:W1:Y:S01]  /*2960*/  LDS.128 R16, [R46+0x3610] ;  /* 0x003610002e107984 */ /* 0x000e620000000c00 */
[----:B------:R-:W-:Y:S01]  /*2970*/  FADD R48, R9, R48 ;  /* 0x0000003009307221 */ /* 0x000fe20000000000 */
[----:B------:R-:W-:Y:S01]  /*2980*/  FADD R49, R11, R50 ;  /* 0x000000320b317221 */ /* 0x000fe20000000000 */
[----:B------:R-:W-:Y:S01]  /*2990*/  IMAD.U32 R9, R4, 0x10000, RZ ;  /* 0x0001000004097824 */ /* 0x000fe200078e00ff */
[C---:B------:R-:W-:Y:S01]  /*29a0*/  PRMT R4, R5.reuse, 0x7632, R4 ;  /* 0x0000763205047816 */ /* 0x040fe20000000004 */
[----:B------:R-:W-:Y:S01]  /*29b0*/  IMAD.U32 R11, R5, 0x10000, RZ ;  /* 0x00010000050b7824 */ /* 0x000fe200078e00ff */
[----:B------:R-:W-:Y:S01]  /*29c0*/  PRMT R5, R6, 0x7632, R5 ;  /* 0x0000763206057816 */ /* 0x000fe20000000005 */
[----:B------:R-:W-:-:S02]  /*29d0*/  IMAD.U32 R8, R8, 0x10000, RZ ;  /* 0x0001000008087824 */ /* 0x000fc400078e00ff */
[----:B------:R-:W-:Y:S01]  /*29e0*/  FADD R10, R10, R47 ;  /* 0x0000002f0a0a7221 */ /* 0x000fe20000000000 */
[----:B------:R-:W-:Y:S01]  /*29f0*/  IMAD.U32 R47, R6, 0x10000, RZ ;  /* 0x00010000062f7824 */ /* 0x000fe200078e00ff */
[----:B------:R-:W-:Y:S01]  /*2a00*/  PRMT R6, R7, 0x7632, R6 ;  /* 0x0000763207067816 */ /* 0x000fe20000000006 */
[----:B------:R-:W-:Y:S02]  /*2a10*/  IMAD.U32 R4, R4, 0x10000, RZ ;  /* 0x0001000004047824 */ /* 0x000fe400078e00ff */
[----:B---3--:R-:W-:Y:S01]  /*2a20*/  FADD R51, R25, R8 ;  /* 0x0000000819337221 */ /* 0x008fe20000000000 */
[----:B------:R-:W-:Y:S02]  /*2a30*/  IMAD.U32 R8, R5, 0x10000, RZ ;  /* 0x0001000005087824 */ /* 0x000fe400078e00ff */
[----:B------:R-:W-:Y:S01]  /*2a40*/  FADD R24, R24, R9 ;  /* 0x0000000918187221 */ /* 0x000fe20000000000 */
[----:B------:R-:W-:Y:S02]  /*2a50*/  IMAD.U32 R6, R6, 0x10000, RZ ;  /* 0x0001000006067824 */ /* 0x000fe400078e00ff */
[----:B------:R-:W-:Y:S01]  /*2a60*/  FADD R27, R27, R4 ;  /* 0x000000041b1b7221 */ /* 0x000fe20000000000 */
[----:B------:R-:W-:Y:S01]  /*2a70*/  FADD R29, R29, R8 ;  /* 0x000000081d1d7221 */ /* 0x000fe20000000000 */
[----:B-----5:R-:W-:Y:S01]  /*2a80*/  PRMT R4, R12, 0x7632, R4 ;  /* 0x000076320c047816 */ /* 0x020fe20000000004 */
[----:B------:R-:W3:Y:S01]  /*2a90*/  LDC.64 R8, c[0x0][0x228] ;  /* 0x00008a00ff087b82 */ /* 0x000ee20000000a00 */
[--C-:B------:R-:W-:Y:S01]  /*2aa0*/  FADD R31, R31, R6.reuse ;  /* 0x000000061f1f7221 */ /* 0x100fe20000000000 */
[----:B------:R-:W-:Y:S01]  /*2ab0*/  IMAD.U32 R7, R7, 0x10000, RZ ;  /* 0x0001000007077824 */ /* 0x000fe200078e00ff */
[----:B------:R-:W-:Y:S01]  /*2ac0*/  PRMT R6, R14, 0x7632, R6 ;  /* 0x000076320e067816 */ /* 0x000fe20000000006 */
[----:B------:R-:W-:Y:S01]  /*2ad0*/  FADD R26, R26, R11 ;  /* 0x0000000b1a1a7221 */ /* 0x000fe20000000000 */
[----:B------:R-:W-:Y:S01]  /*2ae0*/  PRMT R5, R13, 0x7632, R5 ;  /* 0x000076320d057816 */ /* 0x000fe20000000005 */
[----:B------:R-:W-:Y:S01]  /*2af0*/  FADD R30, R30, R7 ;  /* 0x000000071e1e7221 */ /* 0x000fe20000000000 */
[----:B------:R-:W-:Y:S01]  /*2b00*/  PRMT R11, R15, 0x7632, R11 ;  /* 0x000076320f0b7816 */ /* 0x000fe2000000000b */
[----:B------:R-:W-:-:S02]  /*2b10*/  IMAD.U32 R4, R4, 0x10000, RZ ;  /* 0x0001000004047824 */ /* 0x000fc400078e00ff */
[----:B------:R-:W-:Y:S01]  /*2b20*/  FADD R28, R28, R47 ;  /* 0x0000002f1c1c7221 */ /* 0x000fe20000000000 */
[----:B------:R-:W-:Y:S02]  /*2b30*/  IMAD.U32 R7, R12, 0x10000, RZ ;  /* 0x000100000c077824 */ /* 0x000fe400078e00ff */
[----:B------:R-:W-:Y:S02]  /*2b40*/  IMAD.U32 R15, R15, 0x10000, RZ ;  /* 0x000100000f0f7824 */ /* 0x000fe400078e00ff */
[----:B------:R-:W-:Y:S02]  /*2b50*/  IMAD.U32 R6, R6, 0x10000, RZ ;  /* 0x0001000006067824 */ /* 0x000fe400078e00ff */
[----:B--2---:R-:W-:Y:S01]  /*2b60*/  FADD R33, R33, R4 ;  /* 0x0000000421217221 */ /* 0x004fe20000000000 */
[----:B------:R-:W-:Y:S02]  /*2b70*/  IMAD.U32 R13, R13, 0x10000, RZ ;  /* 0x000100000d0d7824 */ /* 0x000fe400078e00ff */
[----:B------:R-:W-:Y:S01]  /*2b80*/  FADD R32, R32, R7 ;  /* 0x0000000720207221 */ /* 0x000fe20000000000 */
[----:B------:R-:W-:Y:S01]  /*2b90*/  IMAD.U32 R12, R5, 0x10000, RZ ;  /* 0x00010000050c7824 */ /* 0x000fe200078e00ff */
[----:B------:R-:W-:Y:S01]  /*2ba0*/  F2FP.BF16.F32.PACK_AB R4, R40, R37 ;  /* 0x000000252804723e */ /* 0x000fe200000010ff */
[----:B------:R-:W-:-:S02]  /*2bb0*/  IMAD.U32 R25, R14, 0x10000, RZ ;  /* 0x000100000e197824 */ /* 0x000fc400078e00ff */
[----:B-1----:R-:W-:Y:S01]  /*2bc0*/  FADD R47, R18, R15 ;  /* 0x0000000f122f7221 */ /* 0x002fe20000000000 */
[----:B------:R-:W-:Y:S01]  /*2bd0*/  FADD R46, R17, R6 ;  /* 0x00000006112e7221 */ /* 0x000fe20000000000 */
[----:B------:R-:W-:Y:S01]  /*2be0*/  FADD R34, R34, R13 ;  /* 0x0000000d22227221 */ /* 0x000fe20000000000 */
[----:B------:R-:W-:Y:S01]  /*2bf0*/  FADD R35, R35, R12 ;  /* 0x0000000c23237221 */ /* 0x000fe20000000000 */
[----:B------:R-:W-:Y:S01]  /*2c00*/  F2FP.BF16.F32.PACK_AB R5, R39, R38 ;  /* 0x000000262705723e */ /* 0x000fe200000010ff */
[----:B------:R-:W-:Y:S01]  /*2c10*/  IMAD.U32 R18, R11, 0x10000, RZ ;  /* 0x000100000b127824 */ /* 0x000fe200078e00ff */
[----:B------:R-:W-:Y:S01]  /*2c20*/  F2FP.BF16.F32.PACK_AB R6, R44, R41 ;  /* 0x000000292c06723e */ /* 0x000fe200000010ff */
[----:B---3--:R-:W-:Y:S01]  /*2c30*/  IMAD.WIDE R36, R36, 0x2, R8 ;  /* 0x0000000224247825 */ /* 0x008fe200078e0208 */
[----:B------:R-:W-:-:S03]  /*2c40*/  F2FP.BF16.F32.PACK_AB R7, R43, R42 ;  /* 0x0000002a2b07723e */ /* 0x000fc600000010ff */
[----:B------:R-:W-:Y:S01]  /*2c50*/  FADD R25, R16, R25 ;  /* 0x0000001910197221 */ /* 0x000fe20000000000 */
[----:B------:R-:W-:Y:S01]  /*2c60*/  F2FP.BF16.F32.PACK_AB R15, R49, R10 ;  /* 0x0000000a310f723e */ /* 0x000fe200000010ff */
[----:B------:R-:W-:Y:S01]  /*2c70*/  IMAD.WIDE R10, R2, 0x2, R8 ;  /* 0x00000002020a7825 */ /* 0x000fe200078e0208 */
[----:B------:R-:W-:-:S03]  /*2c80*/  F2FP.BF16.F32.PACK_AB R12, R21, R20 ;  /* 0x00000014150c723e */ /* 0x000fc600000010ff */
[----:B------:R-:W-:Y:S01]  /*2c90*/  FADD R18, R19, R18 ;  /* 0x0000001213127221 */ /* 0x000fe20000000000 */
[----:B------:R-:W-:Y:S01]  /*2ca0*/  F2FP.BF16.F32.PACK_AB R13, R23, R22 ;  /* 0x00000016170d723e */ /* 0x000fe200000010ff */
[--C-:B------:R-:W-:Y:S01]  /*2cb0*/  IMAD.WIDE R16, R0, 0x2, R8.reuse ;  /* 0x0000000200107825 */ /* 0x100fe200078e0208 */
[----:B------:R-:W-:Y:S01]  /*2cc0*/  F2FP.BF16.F32.PACK_AB R14, R48, R45 ;  /* 0x0000002d300e723e */ /* 0x000fe200000010ff */
[----:B------:R1:W-:Y:S01]  /*2cd0*/  @P1 STG.E.128 desc[UR14][R36.64], R4 ;  /* 0x0000000424001986 */ /* 0x0003e2000c101d0e */
[----:B------:R-:W-:Y:S01]  /*2ce0*/  F2FP.BF16.F32.PACK_AB R20, R51, R24 ;  /* 0x000000183314723e */ /* 0x000fe200000010ff */
[----:B------:R-:W-:Y:S01]  /*2cf0*/  IMAD.WIDE R8, R3, 0x2, R8 ;  /* 0x0000000203087825 */ /* 0x000fe200078e0208 */
[----:B------:R-:W-:Y:S01]  /*2d00*/  F2FP.BF16.F32.PACK_AB R21, R27, R26 ;  /* 0x0000001a1b15723e */ /* 0x000fe200000010ff */
[----:B------:R1:W-:Y:S01]  /*2d10*/  @P2 STG.E.128 desc[UR14][R10.64], R12 ;  /* 0x0000000c0a002986 */ /* 0x0003e2000c101d0e */
[----:B------:R-:W-:Y:S02]  /*2d20*/  F2FP.BF16.F32.PACK_AB R22, R29, R28 ;  /* 0x0000001c1d16723e */ /* 0x000fe400000010ff */
[----:B------:R-:W-:-:S02]  /*2d30*/  F2FP.BF16.F32.PACK_AB R23, R31, R30 ;  /* 0x0000001e1f17723e */ /* 0x000fc400000010ff */
[----:B------:R-:W-:Y:S02]  /*2d40*/  F2FP.BF16.F32.PACK_AB R44, R33, R32 ;  /* 0x00000020212c723e */ /* 0x000fe400000010ff */
[----:B------:R-:W-:Y:S01]  /*2d50*/  F2FP.BF16.F32.PACK_AB R45, R35, R34 ;  /* 0x00000022232d723e */ /* 0x000fe200000010ff */
[----:B------:R1:W-:Y:S01]  /*2d60*/  @P3 STG.E.128 desc[UR14][R16.64], R20 ;  /* 0x0000001410003986 */ /* 0x0003e2000c101d0e */
[----:B------:R-:W-:Y:S02]  /*2d70*/  F2FP.BF16.F32.PACK_AB R46, R46, R25 ;  /* 0x000000192e2e723e */ /* 0x000fe400000010ff */
[----:B------:R-:W-:Y:S01]  /*2d80*/  F2FP.BF16.F32.PACK_AB R47, R18, R47 ;  /* 0x0000002f122f723e */ /* 0x000fe200000010ff */
[----:B------:R-:W-:Y:S06]  /*2d90*/  @!P0 EXIT ;  /* 0x000000000000894d */ /* 0x000fec0003800000 */
[----:B------:R-:W-:Y:S01]  /*2da0*/  STG.E.128 desc[UR14][R8.64], R44 ;  /* 0x0000002c08007986 */ /* 0x000fe2000c101d0e */
[----:B------:R-:W-:Y:S05]  /*2db0*/  EXIT ;  /* 0x000000000000794d */ /* 0x000fea0003800000 */
.L_x_1:
[----:B------:R-:W-:-:S00]  /*2dc0*/  BRA `(.L_x_1) ;  /* 0xfffffffc00fc7947 */ /* 0x000fc0000383ffff */
[----:B------:R-:W-:-:S00]  /*2dd0*/  NOP ;  /* 0x0000000000007918 */ /* 0x000fc00000000000 */
        /* <DEDUP_REMOVED lines=10> */
.L_x_2:


//--------------------- .nv.shared.triton_mm      --------------------------
	.section	.nv.shared.triton_mm,"aw",@nobits
	.sectionflags	@""
	.align	16
	.zero		1024


//--------------------- .nv.constant0.triton_mm   --------------------------
	.section	.nv.constant0.triton_mm,"a",@progbits
	.sectionflags	@""
	.align	4
.nv.constant0.triton_mm:
	.zero		564
